	.target	sm_90a

	.elftype	@"ET_EXEC"


//--------------------- .note.nv.tkinfo           --------------------------
	.section	.note.nv.tkinfo,"",@"SHT_NOTE"
	.sectionflags	@"SHF_NOTE_NV_TKINFO"
	.tkinfo
        /*0018*/ 	.word	0x00000002
        /*0030*/ 	.string	""
        /*0030*/ 	.string	"ptxas"
        /*0030*/ 	.string	"Cuda compilation tools, release 13.0, V13.0.88"
        /*0030*/ 	.string	"Build cuda_13.0.r13.0/compiler.36424714_0"
        /*0030*/ 	.string	"-arch sm_90a -m 64 "



//--------------------- .note.nv.cuinfo           --------------------------
	.section	.note.nv.cuinfo,"",@"SHT_NOTE"
	.sectionflags	@"SHF_NOTE_NV_CUINFO"
        /*0018*/ 	.short	0x0002
        /*001a*/ 	.short	0x005a
        /*001c*/ 	.short	0x0082
	.zero		2


//--------------------- .nv.info                  --------------------------
	.section	.nv.info,"",@"SHT_CUDA_INFO"
	.align	4


	//----- nvinfo : EIATTR_REGCOUNT
	.align		4
        /*0000*/ 	.byte	0x04, 0x2f
        /*0002*/ 	.short	(.L_15 - .L_14)
	.align		4
.L_14:
        /*0004*/ 	.word	index@(_ZN7cutlass13device_kernelINS_4gemm6kernel13GemmUniversalIN4cute5tupleIJiiiiEEENS1_10collective13CollectiveMmaINS1_34MainloopSm90TmaGmmaWarpSpecializedILi23ENS5_IJNS4_1CILi1EEESB_SB_EEENS1_35KernelTmaWarpSpecializedCooperativeEEENS5_IJNSA_ILi192EEENSA_ILi112EEENSA_ILi16EEEEEENS_6half_tENS5_IJlSB_lEEESJ_SK_NS4_8TiledMMAINS4_8MMA_AtomIJNS4_4SM904GMMA25MMA_64x16x16_F32F16F16_SSILNSO_5MajorE0ELSQ_0ELNSO_7ScaleInE1ELSR_1EEEEEENS4_6LayoutINS5_IJNSA_ILi2EEESB_SB_EEENS5_IJSB_NSA_ILi0EEESX_EEEEENS5_IJNS4_10UnderscoreES10_S10_EEEEENS4_13SM90_TMA_LOADENS4_14ComposedLayoutINS4_7SwizzleILi1ELi4ELi3EEENS4_18smem_ptr_flag_bitsILi16EEENSU_INS5_IJNSA_ILi8EEESH_EEENS5_IJSH_SB_EEEEEEEvNS4_8identityES13_S1D_vS1E_EENS_8epilogue10collective6detail29Sm90TmaWarpSpecializedAdapterINS1H_15DefaultEpilogueISJ_SK_SK_NS1G_6thread17LinearCombinationISJ_Li1EffLNS1L_9ScaleType4KindE0ELNS_15FloatRoundStyleE2ESJ_EENS1_15EpilogueDefaultEEEEEvvEEEEvNT_6ParamsE)
        /*0008*/ 	.word	0x000000a8


	//----- nvinfo : EIATTR_FRAME_SIZE
	.align		4
.L_15:
        /*000c*/ 	.byte	0x04, 0x11
        /*000e*/ 	.short	(.L_17 - .L_16)
	.align		4
.L_16:
        /*0010*/ 	.word	index@(_ZN7cutlass13device_kernelINS_4gemm6kernel13GemmUniversalIN4cute5tupleIJiiiiEEENS1_10collective13CollectiveMmaINS1_34MainloopSm90TmaGmmaWarpSpecializedILi23ENS5_IJNS4_1CILi1EEESB_SB_EEENS1_35KernelTmaWarpSpecializedCooperativeEEENS5_IJNSA_ILi192EEENSA_ILi112EEENSA_ILi16EEEEEENS_6half_tENS5_IJlSB_lEEESJ_SK_NS4_8TiledMMAINS4_8MMA_AtomIJNS4_4SM904GMMA25MMA_64x16x16_F32F16F16_SSILNSO_5MajorE0ELSQ_0ELNSO_7ScaleInE1ELSR_1EEEEEENS4_6LayoutINS5_IJNSA_ILi2EEESB_SB_EEENS5_IJSB_NSA_ILi0EEESX_EEEEENS5_IJNS4_10UnderscoreES10_S10_EEEEENS4_13SM90_TMA_LOADENS4_14ComposedLayoutINS4_7SwizzleILi1ELi4ELi3EEENS4_18smem_ptr_flag_bitsILi16EEENSU_INS5_IJNSA_ILi8EEESH_EEENS5_IJSH_SB_EEEEEEEvNS4_8identityES13_S1D_vS1E_EENS_8epilogue10collective6detail29Sm90TmaWarpSpecializedAdapterINS1H_15DefaultEpilogueISJ_SK_SK_NS1G_6thread17LinearCombinationISJ_Li1EffLNS1L_9ScaleType4KindE0ELNS_15FloatRoundStyleE2ESJ_EENS1_15EpilogueDefaultEEEEEvvEEEEvNT_6ParamsE)
        /*0014*/ 	.word	0x00000000


	//----- nvinfo : EIATTR_MIN_STACK_SIZE
	.align		4
.L_17:
        /*0018*/ 	.byte	0x04, 0x12
        /*001a*/ 	.short	(.L_19 - .L_18)
	.align		4
.L_18:
        /*001c*/ 	.word	index@(_ZN7cutlass13device_kernelINS_4gemm6kernel13GemmUniversalIN4cute5tupleIJiiiiEEENS1_10collective13CollectiveMmaINS1_34MainloopSm90TmaGmmaWarpSpecializedILi23ENS5_IJNS4_1CILi1EEESB_SB_EEENS1_35KernelTmaWarpSpecializedCooperativeEEENS5_IJNSA_ILi192EEENSA_ILi112EEENSA_ILi16EEEEEENS_6half_tENS5_IJlSB_lEEESJ_SK_NS4_8TiledMMAINS4_8MMA_AtomIJNS4_4SM904GMMA25MMA_64x16x16_F32F16F16_SSILNSO_5MajorE0ELSQ_0ELNSO_7ScaleInE1ELSR_1EEEEEENS4_6LayoutINS5_IJNSA_ILi2EEESB_SB_EEENS5_IJSB_NSA_ILi0EEESX_EEEEENS5_IJNS4_10UnderscoreES10_S10_EEEEENS4_13SM90_TMA_LOADENS4_14ComposedLayoutINS4_7SwizzleILi1ELi4ELi3EEENS4_18smem_ptr_flag_bitsILi16EEENSU_INS5_IJNSA_ILi8EEESH_EEENS5_IJSH_SB_EEEEEEEvNS4_8identityES13_S1D_vS1E_EENS_8epilogue10collective6detail29Sm90TmaWarpSpecializedAdapterINS1H_15DefaultEpilogueISJ_SK_SK_NS1G_6thread17LinearCombinationISJ_Li1EffLNS1L_9ScaleType4KindE0ELNS_15FloatRoundStyleE2ESJ_EENS1_15EpilogueDefaultEEEEEvvEEEEvNT_6ParamsE)
        /*0020*/ 	.word	0x00000000
.L_19:


//--------------------- .nv.compat                --------------------------
	.section	.nv.compat,"",@"SHT_CUDA_COMPAT_INFO"
	.align	4
        /*0000*/ 	.byte	0x02, 0x09, 0x01, 0x00, 0x02, 0x02, 0x04, 0x00, 0x02, 0x05, 0x05, 0x00, 0x03, 0x07, 0x01, 0x01
        /*0010*/ 	.byte	0x02, 0x03, 0x01, 0x00, 0x02, 0x06, 0x01, 0x00, 0x04, 0x0b, 0x08, 0x00, 0x00, 0x00, 0x00, 0x00
        /*0020*/ 	.byte	0x00, 0x00, 0x00, 0x00


//--------------------- .nv.info._ZN7cutlass13device_kernelINS_4gemm6kernel13GemmUniversalIN4cute5tupleIJiiiiEEENS1_10collective13CollectiveMmaINS1_34MainloopSm90TmaGmmaWarpSpecializedILi23ENS5_IJNS4_1CILi1EEESB_SB_EEENS1_35KernelTmaWarpSpecializedCooperativeEEENS5_IJNSA_ILi192EEENSA_ILi112EEENSA_ILi16EEEEEENS_6half_tENS5_IJlSB_lEEESJ_SK_NS4_8TiledMMAINS4_8MMA_AtomIJNS4_4SM904GMMA25MMA_64x16x16_F32F16F16_SSILNSO_5MajorE0ELSQ_0ELNSO_7ScaleInE1ELSR_1EEEEEENS4_6LayoutINS5_IJNSA_ILi2EEESB_SB_EEENS5_IJSB_NSA_ILi0EEESX_EEEEENS5_IJNS4_10UnderscoreES10_S10_EEEEENS4_13SM90_TMA_LOADENS4_14ComposedLayoutINS4_7SwizzleILi1ELi4ELi3EEENS4_18smem_ptr_flag_bitsILi16EEENSU_INS5_IJNSA_ILi8EEESH_EEENS5_IJSH_SB_EEEEEEEvNS4_8identityES13_S1D_vS1E_EENS_8epilogue10collective6detail29Sm90TmaWarpSpecializedAdapterINS1H_15DefaultEpilogueISJ_SK_SK_NS1G_6thread17LinearCombinationISJ_Li1EffLNS1L_9ScaleType4KindE0ELNS_15FloatRoundStyleE2ESJ_EENS1_15EpilogueDefaultEEEEEvvEEEEvNT_6ParamsE --------------------------
	.section	.nv.info._ZN7cutlass13device_kernelINS_4gemm6kernel13GemmUniversalIN4cute5tupleIJiiiiEEENS1_10collective13CollectiveMmaINS1_34MainloopSm90TmaGmmaWarpSpecializedILi23ENS5_IJNS4_1CILi1EEESB_SB_EEENS1_35KernelTmaWarpSpecializedCooperativeEEENS5_IJNSA_ILi192EEENSA_ILi112EEENSA_ILi16EEEEEENS_6half_tENS5_IJlSB_lEEESJ_SK_NS4_8TiledMMAINS4_8MMA_AtomIJNS4_4SM904GMMA25MMA_64x16x16_F32F16F16_SSILNSO_5MajorE0ELSQ_0ELNSO_7ScaleInE1ELSR_1EEEEEENS4_6LayoutINS5_IJNSA_ILi2EEESB_SB_EEENS5_IJSB_NSA_ILi0EEESX_EEEEENS5_IJNS4_10UnderscoreES10_S10_EEEEENS4_13SM90_TMA_LOADENS4_14ComposedLayoutINS4_7SwizzleILi1ELi4ELi3EEENS4_18smem_ptr_flag_bitsILi16EEENSU_INS5_IJNSA_ILi8EEESH_EEENS5_IJSH_SB_EEEEEEEvNS4_8identityES13_S1D_vS1E_EENS_8epilogue10collective6detail29Sm90TmaWarpSpecializedAdapterINS1H_15DefaultEpilogueISJ_SK_SK_NS1G_6thread17LinearCombinationISJ_Li1EffLNS1L_9ScaleType4KindE0ELNS_15FloatRoundStyleE2ESJ_EENS1_15EpilogueDefaultEEEEEvvEEEEvNT_6ParamsE,"",@"SHT_CUDA_INFO"
	.sectionflags	@""
	.align	4


	//----- nvinfo : EIATTR_CUDA_API_VERSION
	.align		4
        /*0000*/ 	.byte	0x04, 0x37
        /*0002*/ 	.short	(.L_21 - .L_20)
.L_20:
        /*0004*/ 	.word	0x00000082


	//----- nvinfo : EIATTR_KPARAM_INFO
	.align		4
.L_21:
        /*0008*/ 	.byte	0x04, 0x17
        /*000a*/ 	.short	(.L_23 - .L_22)
.L_22:
        /*000c*/ 	.word	0x00000000
        /*0010*/ 	.short	0x0000
        /*0012*/ 	.short	0x0070
        /*0014*/ 	.byte	0x00, 0xf0, 0x01, 0x10


	//----- nvinfo : EIATTR_SPARSE_MMA_MASK
	.align		4
.L_23:
        /*0018*/ 	.byte	0x03, 0x50
        /*001a*/ 	.short	0x0000


	//----- nvinfo : EIATTR_MAXREG_COUNT
	.align		4
        /*001c*/ 	.byte	0x03, 0x1b
        /*001e*/ 	.short	0x00a8


	//----- nvinfo : EIATTR_NUM_BARRIERS
	.align		4
        /*0020*/ 	.byte	0x02, 0x4c
        /*0022*/ 	.byte	0x01
	.zero		1


	//----- nvinfo : EIATTR_EXTERNS
	.align		4
        /*0024*/ 	.byte	0x04, 0x0f
        /*0026*/ 	.short	(.L_25 - .L_24)


	//   ....[0]....
	.align		4
.L_24:
        /*0028*/ 	.word	index@(__assertfail)


	//----- nvinfo : EIATTR_MERCURY_ISA_VERSION
	.align		4
.L_25:
        /*002c*/ 	.byte	0x03, 0x5f
        /*002e*/ 	.short	0x0101


	//----- nvinfo : EIATTR_INT_WARP_WIDE_INSTR_OFFSETS
	.align		4
        /*0030*/ 	.byte	0x04, 0x31
        /*0032*/ 	.short	(.L_27 - .L_26)


	//   ....[0]....
.L_26:
        /*0034*/ 	.word	0x00000640


	//   ....[1]....
        /*0038*/ 	.word	0x00000670


	//   ....[2]....
        /*003c*/ 	.word	0x00000750


	//----- nvinfo : EIATTR_COOP_GROUP_MASK_REGIDS
	.align		4
.L_27:
        /*0040*/ 	.byte	0x04, 0x29
        /*0042*/ 	.short	(.L_29 - .L_28)


	//   ....[0]....
.L_28:
        /*0044*/ 	.word	0xffffffff


	//   ....[1]....
        /*0048*/ 	.word	0xffffffff


	//   ....[2]....
        /*004c*/ 	.word	0xffffffff


	//   ....[3]....
        /*0050*/ 	.word	0xffffffff


	//   ....[4]....
        /*0054*/ 	.word	0xffffffff


	//----- nvinfo : EIATTR_COOP_GROUP_INSTR_OFFSETS
	.align		4
.L_29:
        /*0058*/ 	.byte	0x04, 0x28
        /*005a*/ 	.short	(.L_31 - .L_30)


	//   ....[0]....
.L_30:
        /*005c*/ 	.word	0x00000060


	//   ....[1]....
        /*0060*/ 	.word	0x00000070


	//   ....[2]....
        /*0064*/ 	.word	0x00000130


	//   ....[3]....
        /*0068*/ 	.word	0x00000550


	//   ....[4]....
        /*006c*/ 	.word	0x00001200


	//----- nvinfo : EIATTR_REG_RECONFIG
	.align		4
.L_31:
        /*0070*/ 	.byte	0x01, 0x54
	.zero		2


	//----- nvinfo : EIATTR_SYSCALL_OFFSETS
	.align		4
        /*0074*/ 	.byte	0x04, 0x46
        /*0076*/ 	.short	(.L_33 - .L_32)


	//   ....[0]....
.L_32:
        /*0078*/ 	.word	0x000013c0


	//----- nvinfo : EIATTR_MBARRIER_INSTR_OFFSETS
	.align		4
.L_33:
        /*007c*/ 	.byte	0x04, 0x39
        /*007e*/ 	.short	(.L_35 - .L_34)


	//   ....[0]....
.L_34:
        /*0080*/ 	.word	0x00000250
        /*0084*/ 	.word	0x000000ff
        /*0088*/ 	.word	0x00000000
        /*008c*/ 	.short	0x0100
        /*008e*/ 	.byte	0x08
	.zero		1


	//   ....[1]....
        /*0090*/ 	.word	0x00000260
        /*0094*/ 	.word	0x000000ff
        /*0098*/ 	.word	0x000000b8
        /*009c*/ 	.short	0x0100
        /*009e*/ 	.byte	0x08
	.zero		1


	//   ....[2]....
        /*00a0*/ 	.word	0x00000270
        /*00a4*/ 	.word	0x000000ff
        /*00a8*/ 	.word	0x00000008
        /*00ac*/ 	.short	0x0100
        /*00ae*/ 	.byte	0x08
	.zero		1


	//   ....[3]....
        /*00b0*/ 	.word	0x00000280
        /*00b4*/ 	.word	0x000000ff
        /*00b8*/ 	.word	0x000000c0
        /*00bc*/ 	.short	0x0100
        /*00be*/ 	.byte	0x08
	.zero		1


	//   ....[4]....
        /*00c0*/ 	.word	0x00000290
        /*00c4*/ 	.word	0x000000ff
        /*00c8*/ 	.word	0x00000010
        /*00cc*/ 	.short	0x0100
        /*00ce*/ 	.byte	0x08
	.zero		1


	//   ....[5]....
        /*00d0*/ 	.word	0x000002a0
        /*00d4*/ 	.word	0x000000ff
        /*00d8*/ 	.word	0x000000c8
        /*00dc*/ 	.short	0x0100
        /*00de*/ 	.byte	0x08
	.zero		1


	//   ....[6]....
        /*00e0*/ 	.word	0x000002b0
        /*00e4*/ 	.word	0x000000ff
        /*00e8*/ 	.word	0x00000018
        /*00ec*/ 	.short	0x0100
        /*00ee*/ 	.byte	0x08
	.zero		1


	//   ....[7]....
        /*00f0*/ 	.word	0x000002c0
        /*00f4*/ 	.word	0x000000ff
        /*00f8*/ 	.word	0x000000d0
        /*00fc*/ 	.short	0x0100
        /*00fe*/ 	.byte	0x08
	.zero		1


	//   ....[8]....
        /*0100*/ 	.word	0x000002d0
        /*0104*/ 	.word	0x000000ff
        /*0108*/ 	.word	0x00000020
        /*010c*/ 	.short	0x0100
        /*010e*/ 	.byte	0x08
	.zero		1


	//   ....[9]....
        /*0110*/ 	.word	0x000002e0
        /*0114*/ 	.word	0x000000ff
        /*0118*/ 	.word	0x000000d8
        /*011c*/ 	.short	0x0100
        /*011e*/ 	.byte	0x08
	.zero		1


	//   ....[10]....
        /*0120*/ 	.word	0x000002f0
        /*0124*/ 	.word	0x000000ff
        /*0128*/ 	.word	0x00000028
        /*012c*/ 	.short	0x0100
        /*012e*/ 	.byte	0x08
	.zero		1


	//   ....[11]....
        /*0130*/ 	.word	0x00000300
        /*0134*/ 	.word	0x000000ff
        /*0138*/ 	.word	0x000000e0
        /*013c*/ 	.short	0x0100
        /*013e*/ 	.byte	0x08
	.zero		1


	//   ....[12]....
        /*0140*/ 	.word	0x00000310
        /*0144*/ 	.word	0x000000ff
        /*0148*/ 	.word	0x00000030
        /*014c*/ 	.short	0x0100
        /*014e*/ 	.byte	0x08
	.zero		1


	//   ....[13]....
        /*0150*/ 	.word	0x00000320
        /*0154*/ 	.word	0x000000ff
        /*0158*/ 	.word	0x000000e8
        /*015c*/ 	.short	0x0100
        /*015e*/ 	.byte	0x08
	.zero		1


	//   ....[14]....
        /*0160*/ 	.word	0x00000330
        /*0164*/ 	.word	0x000000ff
        /*0168*/ 	.word	0x00000038
        /*016c*/ 	.short	0x0100
        /*016e*/ 	.byte	0x08
	.zero		1


	//   ....[15]....
        /*0170*/ 	.word	0x00000340
        /*0174*/ 	.word	0x000000ff
        /*0178*/ 	.word	0x000000f0
        /*017c*/ 	.short	0x0100
        /*017e*/ 	.byte	0x08
	.zero		1


	//   ....[16]....
        /*0180*/ 	.word	0x00000350
        /*0184*/ 	.word	0x000000ff
        /*0188*/ 	.word	0x00000040
        /*018c*/ 	.short	0x0100
        /*018e*/ 	.byte	0x08
	.zero		1


	//   ....[17]....
        /*0190*/ 	.word	0x00000360
        /*0194*/ 	.word	0x000000ff
        /*0198*/ 	.word	0x000000f8
        /*019c*/ 	.short	0x0100
        /*019e*/ 	.byte	0x08
	.zero		1


	//   ....[18]....
        /*01a0*/ 	.word	0x00000370
        /*01a4*/ 	.word	0x000000ff
        /*01a8*/ 	.word	0x00000048
        /*01ac*/ 	.short	0x0100
        /*01ae*/ 	.byte	0x08
	.zero		1


	//   ....[19]....
        /*01b0*/ 	.word	0x00000380
        /*01b4*/ 	.word	0x000000ff
        /*01b8*/ 	.word	0x00000100
        /*01bc*/ 	.short	0x0100
        /*01be*/ 	.byte	0x08
	.zero		1


	//   ....[20]....
        /*01c0*/ 	.word	0x00000390
        /*01c4*/ 	.word	0x000000ff
        /*01c8*/ 	.word	0x00000050
        /*01cc*/ 	.short	0x0100
        /*01ce*/ 	.byte	0x08
	.zero		1


	//   ....[21]....
        /*01d0*/ 	.word	0x000003a0
        /*01d4*/ 	.word	0x000000ff
        /*01d8*/ 	.word	0x00000108
        /*01dc*/ 	.short	0x0100
        /*01de*/ 	.byte	0x08
	.zero		1


	//   ....[22]....
        /*01e0*/ 	.word	0x000003b0
        /*01e4*/ 	.word	0x000000ff
        /*01e8*/ 	.word	0x00000058
        /*01ec*/ 	.short	0x0100
        /*01ee*/ 	.byte	0x08
	.zero		1


	//   ....[23]....
        /*01f0*/ 	.word	0x000003c0
        /*01f4*/ 	.word	0x000000ff
        /*01f8*/ 	.word	0x00000110
        /*01fc*/ 	.short	0x0100
        /*01fe*/ 	.byte	0x08
	.zero		1


	//   ....[24]....
        /*0200*/ 	.word	0x000003d0
        /*0204*/ 	.word	0x000000ff
        /*0208*/ 	.word	0x00000060
        /*020c*/ 	.short	0x0100
        /*020e*/ 	.byte	0x08
	.zero		1


	//   ....[25]....
        /*0210*/ 	.word	0x000003e0
        /*0214*/ 	.word	0x000000ff
        /*0218*/ 	.word	0x00000118
        /*021c*/ 	.short	0x0100
        /*021e*/ 	.byte	0x08
	.zero		1


	//   ....[26]....
        /*0220*/ 	.word	0x000003f0
        /*0224*/ 	.word	0x000000ff
        /*0228*/ 	.word	0x00000068
        /*022c*/ 	.short	0x0100
        /*022e*/ 	.byte	0x08
	.zero		1


	//   ....[27]....
        /*0230*/ 	.word	0x00000400
        /*0234*/ 	.word	0x000000ff
        /*0238*/ 	.word	0x00000120
        /*023c*/ 	.short	0x0100
        /*023e*/ 	.byte	0x08
	.zero		1


	//   ....[28]....
        /*0240*/ 	.word	0x00000410
        /*0244*/ 	.word	0x000000ff
        /*0248*/ 	.word	0x00000070
        /*024c*/ 	.short	0x0100
        /*024e*/ 	.byte	0x08
	.zero		1


	//   ....[29]....
        /*0250*/ 	.word	0x00000420
        /*0254*/ 	.word	0x000000ff
        /*0258*/ 	.word	0x00000128
        /*025c*/ 	.short	0x0100
        /*025e*/ 	.byte	0x08
	.zero		1


	//   ....[30]....
        /*0260*/ 	.word	0x00000430
        /*0264*/ 	.word	0x000000ff
        /*0268*/ 	.word	0x00000078
        /*026c*/ 	.short	0x0100
        /*026e*/ 	.byte	0x08
	.zero		1


	//   ....[31]....
        /*0270*/ 	.word	0x00000440
        /*0274*/ 	.word	0x000000ff
        /*0278*/ 	.word	0x00000130
        /*027c*/ 	.short	0x0100
        /*027e*/ 	.byte	0x08
	.zero		1


	//   ....[32]....
        /*0280*/ 	.word	0x00000450
        /*0284*/ 	.word	0x000000ff
        /*0288*/ 	.word	0x00000080
        /*028c*/ 	.short	0x0100
        /*028e*/ 	.byte	0x08
	.zero		1


	//   ....[33]....
        /*0290*/ 	.word	0x00000460
        /*0294*/ 	.word	0x000000ff
        /*0298*/ 	.word	0x00000138
        /*029c*/ 	.short	0x0100
        /*029e*/ 	.byte	0x08
	.zero		1


	//   ....[34]....
        /*02a0*/ 	.word	0x00000470
        /*02a4*/ 	.word	0x000000ff
        /*02a8*/ 	.word	0x00000088
        /*02ac*/ 	.short	0x0100
        /*02ae*/ 	.byte	0x08
	.zero		1


	//   ....[35]....
        /*02b0*/ 	.word	0x00000480
        /*02b4*/ 	.word	0x000000ff
        /*02b8*/ 	.word	0x00000140
        /*02bc*/ 	.short	0x0100
        /*02be*/ 	.byte	0x08
	.zero		1


	//   ....[36]....
        /*02c0*/ 	.word	0x00000490
        /*02c4*/ 	.word	0x000000ff
        /*02c8*/ 	.word	0x00000090
        /*02cc*/ 	.short	0x0100
        /*02ce*/ 	.byte	0x08
	.zero		1


	//   ....[37]....
        /*02d0*/ 	.word	0x000004a0
        /*02d4*/ 	.word	0x000000ff
        /*02d8*/ 	.word	0x00000148
        /*02dc*/ 	.short	0x0100
        /*02de*/ 	.byte	0x08
	.zero		1


	//   ....[38]....
        /*02e0*/ 	.word	0x000004b0
        /*02e4*/ 	.word	0x000000ff
        /*02e8*/ 	.word	0x00000098
        /*02ec*/ 	.short	0x0100
        /*02ee*/ 	.byte	0x08
	.zero		1


	//   ....[39]....
        /*02f0*/ 	.word	0x000004c0
        /*02f4*/ 	.word	0x000000ff
        /*02f8*/ 	.word	0x00000150
        /*02fc*/ 	.short	0x0100
        /*02fe*/ 	.byte	0x08
	.zero		1


	//   ....[40]....
        /*0300*/ 	.word	0x000004d0
        /*0304*/ 	.word	0x000000ff
        /*0308*/ 	.word	0x000000a0
        /*030c*/ 	.short	0x0100
        /*030e*/ 	.byte	0x08
	.zero		1


	//   ....[41]....
        /*0310*/ 	.word	0x000004e0
        /*0314*/ 	.word	0x000000ff
        /*0318*/ 	.word	0x00000158
        /*031c*/ 	.short	0x0100
        /*031e*/ 	.byte	0x08
	.zero		1


	//   ....[42]....
        /*0320*/ 	.word	0x000004f0
        /*0324*/ 	.word	0x000000ff
        /*0328*/ 	.word	0x000000a8
        /*032c*/ 	.short	0x0100
        /*032e*/ 	.byte	0x08
	.zero		1


	//   ....[43]....
        /*0330*/ 	.word	0x00000500
        /*0334*/ 	.word	0x000000ff
        /*0338*/ 	.word	0x00000160
        /*033c*/ 	.short	0x0100
        /*033e*/ 	.byte	0x08
	.zero		1


	//   ....[44]....
        /*0340*/ 	.word	0x00000510
        /*0344*/ 	.word	0x000000ff
        /*0348*/ 	.word	0x000000b0
        /*034c*/ 	.short	0x0100
        /*034e*/ 	.byte	0x08
	.zero		1


	//   ....[45]....
        /*0350*/ 	.word	0x00000520
        /*0354*/ 	.word	0x000000ff
        /*0358*/ 	.word	0x00000168
        /*035c*/ 	.short	0x0100
        /*035e*/ 	.byte	0x08
	.zero		1


	//   ....[46]....
        /*0360*/ 	.word	0x000007c0
        /*0364*/ 	.word	0x000000ff
        /*0368*/ 	.word	0x00000180
        /*036c*/ 	.short	0x0100
        /*036e*/ 	.byte	0x06
	.zero		1


	//   ....[47]....
        /*0370*/ 	.word	0x00000820
        /*0374*/ 	.word	0x000000ff
        /*0378*/ 	.word	0x00000188
        /*037c*/ 	.short	0x0100
        /*037e*/ 	.byte	0x06
	.zero		1


	//   ....[48]....
        /*0380*/ 	.word	0x00001440
        /*0384*/ 	.word	0x00000003
        /*0388*/ 	.word	0x00000000
        /*038c*/ 	.short	0x010a
        /*038e*/ 	.byte	0x3f
	.zero		1


	//   ....[49]....
        /*0390*/ 	.word	0x00001480
        /*0394*/ 	.word	0x00000003
        /*0398*/ 	.word	0x00000000
        /*039c*/ 	.short	0x010a
        /*039e*/ 	.byte	0x3f
	.zero		1


	//   ....[50]....
        /*03a0*/ 	.word	0x00001b80
        /*03a4*/ 	.word	0x000000ff
        /*03a8*/ 	.word	0x00000000
        /*03ac*/ 	.short	0x010a
        /*03ae*/ 	.byte	0x04
	.zero		1


	//   ....[51]....
        /*03b0*/ 	.word	0x00001bc0
        /*03b4*/ 	.word	0x000000ff
        /*03b8*/ 	.word	0x00000000
        /*03bc*/ 	.short	0x010a
        /*03be*/ 	.byte	0x04
	.zero		1


	//   ....[52]....
        /*03c0*/ 	.word	0x00002190
        /*03c4*/ 	.word	0x000000ff
        /*03c8*/ 	.word	0x00000000
        /*03cc*/ 	.short	0x0101
        /*03ce*/ 	.byte	0x04
	.zero		1


	//   ....[53]....
        /*03d0*/ 	.word	0x00002340
        /*03d4*/ 	.word	0x00000000
        /*03d8*/ 	.word	0x00000000
        /*03dc*/ 	.short	0x0101
        /*03de*/ 	.byte	0x3f
	.zero		1


	//   ....[54]....
        /*03e0*/ 	.word	0x0000a340
        /*03e4*/ 	.word	0x0000000e
        /*03e8*/ 	.word	0x000000b8
        /*03ec*/ 	.short	0x010a
        /*03ee*/ 	.byte	0x3f
	.zero		1


	//   ....[55]....
        /*03f0*/ 	.word	0x0000a6c0
        /*03f4*/ 	.word	0x00000006
        /*03f8*/ 	.word	0x00000188
        /*03fc*/ 	.short	0x0101
        /*03fe*/ 	.byte	0x3f
	.zero		1


	//   ....[56]....
        /*0400*/ 	.word	0x0000adf0
        /*0404*/ 	.word	0x00000007
        /*0408*/ 	.word	0x00000000
        /*040c*/ 	.short	0x010a
        /*040e*/ 	.byte	0x3f
	.zero		1


	//   ....[57]....
        /*0410*/ 	.word	0x0000ae70
        /*0414*/ 	.word	0x00000009
        /*0418*/ 	.word	0x00000000
        /*041c*/ 	.short	0x010a
        /*041e*/ 	.byte	0x3f
	.zero		1


	//   ....[58]....
        /*0420*/ 	.word	0x0000af00
        /*0424*/ 	.word	0x00000006
        /*0428*/ 	.word	0x00000000
        /*042c*/ 	.short	0x010a
        /*042e*/ 	.byte	0x3f
	.zero		1


	//   ....[59]....
        /*0430*/ 	.word	0x0000af90
        /*0434*/ 	.word	0x00000009
        /*0438*/ 	.word	0x00000000
        /*043c*/ 	.short	0x010a
        /*043e*/ 	.byte	0x3f
	.zero		1


	//   ....[60]....
        /*0440*/ 	.word	0x0000b020
        /*0444*/ 	.word	0x00000006
        /*0448*/ 	.word	0x00000000
        /*044c*/ 	.short	0x010a
        /*044e*/ 	.byte	0x3f
	.zero		1


	//   ....[61]....
        /*0450*/ 	.word	0x0000b0b0
        /*0454*/ 	.word	0x00000009
        /*0458*/ 	.word	0x00000000
        /*045c*/ 	.short	0x010a
        /*045e*/ 	.byte	0x3f
	.zero		1


	//   ....[62]....
        /*0460*/ 	.word	0x0000b140
        /*0464*/ 	.word	0x00000006
        /*0468*/ 	.word	0x00000000
        /*046c*/ 	.short	0x010a
        /*046e*/ 	.byte	0x3f
	.zero		1


	//   ....[63]....
        /*0470*/ 	.word	0x0000b1d0
        /*0474*/ 	.word	0x00000009
        /*0478*/ 	.word	0x00000000
        /*047c*/ 	.short	0x010a
        /*047e*/ 	.byte	0x3f
	.zero		1


	//   ....[64]....
        /*0480*/ 	.word	0x0000b260
        /*0484*/ 	.word	0x00000006
        /*0488*/ 	.word	0x00000000
        /*048c*/ 	.short	0x010a
        /*048e*/ 	.byte	0x3f
	.zero		1


	//   ....[65]....
        /*0490*/ 	.word	0x0000b2f0
        /*0494*/ 	.word	0x00000009
        /*0498*/ 	.word	0x00000000
        /*049c*/ 	.short	0x010a
        /*049e*/ 	.byte	0x3f
	.zero		1


	//   ....[66]....
        /*04a0*/ 	.word	0x0000b380
        /*04a4*/ 	.word	0x00000006
        /*04a8*/ 	.word	0x00000000
        /*04ac*/ 	.short	0x010a
        /*04ae*/ 	.byte	0x3f
	.zero		1


	//   ....[67]....
        /*04b0*/ 	.word	0x0000b410
        /*04b4*/ 	.word	0x00000009
        /*04b8*/ 	.word	0x00000000
        /*04bc*/ 	.short	0x010a
        /*04be*/ 	.byte	0x3f
	.zero		1


	//   ....[68]....
        /*04c0*/ 	.word	0x0000b4a0
        /*04c4*/ 	.word	0x00000006
        /*04c8*/ 	.word	0x00000000
        /*04cc*/ 	.short	0x010a
        /*04ce*/ 	.byte	0x3f
	.zero		1


	//   ....[69]....
        /*04d0*/ 	.word	0x0000b530
        /*04d4*/ 	.word	0x00000009
        /*04d8*/ 	.word	0x00000000
        /*04dc*/ 	.short	0x010a
        /*04de*/ 	.byte	0x3f
	.zero		1


	//   ....[70]....
        /*04e0*/ 	.word	0x0000b5c0
        /*04e4*/ 	.word	0x00000006
        /*04e8*/ 	.word	0x00000000
        /*04ec*/ 	.short	0x010a
        /*04ee*/ 	.byte	0x3f
	.zero		1


	//   ....[71]....
        /*04f0*/ 	.word	0x0000b650
        /*04f4*/ 	.word	0x00000009
        /*04f8*/ 	.word	0x00000000
        /*04fc*/ 	.short	0x010a
        /*04fe*/ 	.byte	0x3f
	.zero		1


	//   ....[72]....
        /*0500*/ 	.word	0x0000b6e0
        /*0504*/ 	.word	0x00000006
        /*0508*/ 	.word	0x00000000
        /*050c*/ 	.short	0x010a
        /*050e*/ 	.byte	0x3f
	.zero		1


	//   ....[73]....
        /*0510*/ 	.word	0x0000b770
        /*0514*/ 	.word	0x00000009
        /*0518*/ 	.word	0x00000000
        /*051c*/ 	.short	0x010a
        /*051e*/ 	.byte	0x3f
	.zero		1


	//   ....[74]....
        /*0520*/ 	.word	0x0000b800
        /*0524*/ 	.word	0x00000006
        /*0528*/ 	.word	0x00000000
        /*052c*/ 	.short	0x010a
        /*052e*/ 	.byte	0x3f
	.zero		1


	//   ....[75]....
        /*0530*/ 	.word	0x0000b890
        /*0534*/ 	.word	0x00000009
        /*0538*/ 	.word	0x00000000
        /*053c*/ 	.short	0x010a
        /*053e*/ 	.byte	0x3f
	.zero		1


	//   ....[76]....
        /*0540*/ 	.word	0x0000b920
        /*0544*/ 	.word	0x00000006
        /*0548*/ 	.word	0x00000000
        /*054c*/ 	.short	0x010a
        /*054e*/ 	.byte	0x3f
	.zero		1


	//   ....[77]....
        /*0550*/ 	.word	0x0000b9b0
        /*0554*/ 	.word	0x00000009
        /*0558*/ 	.word	0x00000000
        /*055c*/ 	.short	0x010a
        /*055e*/ 	.byte	0x3f
	.zero		1


	//   ....[78]....
        /*0560*/ 	.word	0x0000ba40
        /*0564*/ 	.word	0x00000003
        /*0568*/ 	.word	0x00000000
        /*056c*/ 	.short	0x010a
        /*056e*/ 	.byte	0x3f
	.zero		1


	//   ....[79]....
        /*0570*/ 	.word	0x0000baa0
        /*0574*/ 	.word	0x00000003
        /*0578*/ 	.word	0x00000000
        /*057c*/ 	.short	0x010a
        /*057e*/ 	.byte	0x3f
	.zero		1


	//   ....[80]....
        /*0580*/ 	.word	0x0000bb00
        /*0584*/ 	.word	0x00000005
        /*0588*/ 	.word	0x00000000
        /*058c*/ 	.short	0x010a
        /*058e*/ 	.byte	0x3f
	.zero		1


	//   ....[81]....
        /*0590*/ 	.word	0x0000bbd0
        /*0594*/ 	.word	0x0000000e
        /*0598*/ 	.word	0x000000b8
        /*059c*/ 	.short	0x010a
        /*059e*/ 	.byte	0x3f
	.zero		1


	//   ....[82]....
        /*05a0*/ 	.word	0x0000bca0
        /*05a4*/ 	.word	0x00000007
        /*05a8*/ 	.word	0x00000000
        /*05ac*/ 	.short	0x010a
        /*05ae*/ 	.byte	0x3f
	.zero		1


	//   ....[83]....
        /*05b0*/ 	.word	0x0000bcf0
        /*05b4*/ 	.word	0x00000009
        /*05b8*/ 	.word	0x00000000
        /*05bc*/ 	.short	0x010a
        /*05be*/ 	.byte	0x3f
	.zero		1


	//   ....[84]....
        /*05c0*/ 	.word	0x0000bd40
        /*05c4*/ 	.word	0x00000006
        /*05c8*/ 	.word	0x00000000
        /*05cc*/ 	.short	0x010a
        /*05ce*/ 	.byte	0x3f
	.zero		1


	//   ....[85]....
        /*05d0*/ 	.word	0x0000bd90
        /*05d4*/ 	.word	0x00000009
        /*05d8*/ 	.word	0x00000000
        /*05dc*/ 	.short	0x010a
        /*05de*/ 	.byte	0x3f
	.zero		1


	//   ....[86]....
        /*05e0*/ 	.word	0x0000bde0
        /*05e4*/ 	.word	0x00000006
        /*05e8*/ 	.word	0x00000000
        /*05ec*/ 	.short	0x010a
        /*05ee*/ 	.byte	0x3f
	.zero		1


	//   ....[87]....
        /*05f0*/ 	.word	0x0000be30
        /*05f4*/ 	.word	0x00000009
        /*05f8*/ 	.word	0x00000000
        /*05fc*/ 	.short	0x010a
        /*05fe*/ 	.byte	0x3f
	.zero		1


	//   ....[88]....
        /*0600*/ 	.word	0x0000be80
        /*0604*/ 	.word	0x00000006
        /*0608*/ 	.word	0x00000000
        /*060c*/ 	.short	0x010a
        /*060e*/ 	.byte	0x3f
	.zero		1


	//   ....[89]....
        /*0610*/ 	.word	0x0000bed0
        /*0614*/ 	.word	0x00000009
        /*0618*/ 	.word	0x00000000
        /*061c*/ 	.short	0x010a
        /*061e*/ 	.byte	0x3f
	.zero		1


	//   ....[90]....
        /*0620*/ 	.word	0x0000bf20
        /*0624*/ 	.word	0x00000006
        /*0628*/ 	.word	0x00000000
        /*062c*/ 	.short	0x010a
        /*062e*/ 	.byte	0x3f
	.zero		1


	//   ....[91]....
        /*0630*/ 	.word	0x0000bf70
        /*0634*/ 	.word	0x00000009
        /*0638*/ 	.word	0x00000000
        /*063c*/ 	.short	0x010a
        /*063e*/ 	.byte	0x3f
	.zero		1


	//   ....[92]....
        /*0640*/ 	.word	0x0000bfc0
        /*0644*/ 	.word	0x00000006
        /*0648*/ 	.word	0x00000000
        /*064c*/ 	.short	0x010a
        /*064e*/ 	.byte	0x3f
	.zero		1


	//   ....[93]....
        /*0650*/ 	.word	0x0000c010
        /*0654*/ 	.word	0x00000009
        /*0658*/ 	.word	0x00000000
        /*065c*/ 	.short	0x010a
        /*065e*/ 	.byte	0x3f
	.zero		1


	//   ....[94]....
        /*0660*/ 	.word	0x0000c060
        /*0664*/ 	.word	0x00000006
        /*0668*/ 	.word	0x00000000
        /*066c*/ 	.short	0x010a
        /*066e*/ 	.byte	0x3f
	.zero		1


	//   ....[95]....
        /*0670*/ 	.word	0x0000c0b0
        /*0674*/ 	.word	0x00000009
        /*0678*/ 	.word	0x00000000
        /*067c*/ 	.short	0x010a
        /*067e*/ 	.byte	0x3f
	.zero		1


	//   ....[96]....
        /*0680*/ 	.word	0x0000c100
        /*0684*/ 	.word	0x00000006
        /*0688*/ 	.word	0x00000000
        /*068c*/ 	.short	0x010a
        /*068e*/ 	.byte	0x3f
	.zero		1


	//   ....[97]....
        /*0690*/ 	.word	0x0000c150
        /*0694*/ 	.word	0x00000009
        /*0698*/ 	.word	0x00000000
        /*069c*/ 	.short	0x010a
        /*069e*/ 	.byte	0x3f
	.zero		1


	//   ....[98]....
        /*06a0*/ 	.word	0x0000c1a0
        /*06a4*/ 	.word	0x00000006
        /*06a8*/ 	.word	0x00000000
        /*06ac*/ 	.short	0x010a
        /*06ae*/ 	.byte	0x3f
	.zero		1


	//   ....[99]....
        /*06b0*/ 	.word	0x0000c1f0
        /*06b4*/ 	.word	0x00000009
        /*06b8*/ 	.word	0x00000000
        /*06bc*/ 	.short	0x010a
        /*06be*/ 	.byte	0x3f
	.zero		1


	//   ....[100]....
        /*06c0*/ 	.word	0x0000c240
        /*06c4*/ 	.word	0x00000006
        /*06c8*/ 	.word	0x00000000
        /*06cc*/ 	.short	0x010a
        /*06ce*/ 	.byte	0x3f
	.zero		1


	//   ....[101]....
        /*06d0*/ 	.word	0x0000c290
        /*06d4*/ 	.word	0x00000009
        /*06d8*/ 	.word	0x00000000
        /*06dc*/ 	.short	0x010a
        /*06de*/ 	.byte	0x3f
	.zero		1


	//   ....[102]....
        /*06e0*/ 	.word	0x0000c2e0
        /*06e4*/ 	.word	0x00000006
        /*06e8*/ 	.word	0x00000000
        /*06ec*/ 	.short	0x010a
        /*06ee*/ 	.byte	0x3f
	.zero		1


	//   ....[103]....
        /*06f0*/ 	.word	0x0000c330
        /*06f4*/ 	.word	0x00000009
        /*06f8*/ 	.word	0x00000000
        /*06fc*/ 	.short	0x010a
        /*06fe*/ 	.byte	0x3f
	.zero		1


	//----- nvinfo : EIATTR_NUM_MBARRIERS
	.align		4
.L_35:
        /*0700*/ 	.byte	0x03, 0x38
        /*0702*/ 	.short	0x0030


	//----- nvinfo : EIATTR_EXIT_INSTR_OFFSETS
	.align		4
        /*0704*/ 	.byte	0x04, 0x1c
        /*0706*/ 	.short	(.L_37 - .L_36)


	//   ....[0]....
.L_36:
        /*0708*/ 	.word	0x00000870


	//   ....[1]....
        /*070c*/ 	.word	0x00001130


	//   ....[2]....
        /*0710*/ 	.word	0x000099b0


	//   ....[3]....
        /*0714*/ 	.word	0x00009fe0


	//   ....[4]....
        /*0718*/ 	.word	0x0000ba90


	//----- nvinfo : EIATTR_MAX_THREADS
	.align		4
.L_37:
        /*071c*/ 	.byte	0x04, 0x05
        /*071e*/ 	.short	(.L_39 - .L_38)
.L_38:
        /*0720*/ 	.word	0x00000180
        /*0724*/ 	.word	0x00000001
        /*0728*/ 	.word	0x00000001


	//----- nvinfo : EIATTR_CRS_STACK_SIZE
	.align		4
.L_39:
        /*072c*/ 	.byte	0x04, 0x1e
        /*072e*/ 	.short	(.L_41 - .L_40)
.L_40:
        /*0730*/ 	.word	0x00000000


	//----- nvinfo : EIATTR_CBANK_PARAM_SIZE
	.align		4
.L_41:
        /*0734*/ 	.byte	0x03, 0x19
        /*0736*/ 	.short	0x0470


	//----- nvinfo : EIATTR_PARAM_CBANK
	.align		4
        /*0738*/ 	.byte	0x04, 0x0a
        /*073a*/ 	.short	(.L_43 - .L_42)
	.align		4
.L_42:
        /*073c*/ 	.word	index@(.nv.constant0._ZN7cutlass13device_kernelINS_4gemm6kernel13GemmUniversalIN4cute5tupleIJiiiiEEENS1_10collective13CollectiveMmaINS1_34MainloopSm90TmaGmmaWarpSpecializedILi23ENS5_IJNS4_1CILi1EEESB_SB_EEENS1_35KernelTmaWarpSpecializedCooperativeEEENS5_IJNSA_ILi192EEENSA_ILi112EEENSA_ILi16EEEEEENS_6half_tENS5_IJlSB_lEEESJ_SK_NS4_8TiledMMAINS4_8MMA_AtomIJNS4_4SM904GMMA25MMA_64x16x16_F32F16F16_SSILNSO_5MajorE0ELSQ_0ELNSO_7ScaleInE1ELSR_1EEEEEENS4_6LayoutINS5_IJNSA_ILi2EEESB_SB_EEENS5_IJSB_NSA_ILi0EEESX_EEEEENS5_IJNS4_10UnderscoreES10_S10_EEEEENS4_13SM90_TMA_LOADENS4_14ComposedLayoutINS4_7SwizzleILi1ELi4ELi3EEENS4_18smem_ptr_flag_bitsILi16EEENSU_INS5_IJNSA_ILi8EEESH_EEENS5_IJSH_SB_EEEEEEEvNS4_8identityES13_S1D_vS1E_EENS_8epilogue10collective6detail29Sm90TmaWarpSpecializedAdapterINS1H_15DefaultEpilogueISJ_SK_SK_NS1G_6thread17LinearCombinationISJ_Li1EffLNS1L_9ScaleType4KindE0ELNS_15FloatRoundStyleE2ESJ_EENS1_15EpilogueDefaultEEEEEvvEEEEvNT_6ParamsE)
        /*0740*/ 	.short	0x0210
        /*0742*/ 	.short	0x0470


	//----- nvinfo : EIATTR_SW_WAR
	.align		4
.L_43:
        /*0744*/ 	.byte	0x04, 0x36
        /*0746*/ 	.short	(.L_45 - .L_44)
.L_44:
        /*0748*/ 	.word	0x00000008
.L_45:


//--------------------- .nv.callgraph             --------------------------
	.section	.nv.callgraph,"",@"SHT_CUDA_CALLGRAPH"
	.align	4
	.sectionentsize	8
	.align		4
        /*0000*/ 	.word	0x00000000
	.align		4
        /*0004*/ 	.word	0xffffffff
	.align		4
        /*0008*/ 	.word	index@(_ZN7cutlass13device_kernelINS_4gemm6kernel13GemmUniversalIN4cute5tupleIJiiiiEEENS1_10collective13CollectiveMmaINS1_34MainloopSm90TmaGmmaWarpSpecializedILi23ENS5_IJNS4_1CILi1EEESB_SB_EEENS1_35KernelTmaWarpSpecializedCooperativeEEENS5_IJNSA_ILi192EEENSA_ILi112EEENSA_ILi16EEEEEENS_6half_tENS5_IJlSB_lEEESJ_SK_NS4_8TiledMMAINS4_8MMA_AtomIJNS4_4SM904GMMA25MMA_64x16x16_F32F16F16_SSILNSO_5MajorE0ELSQ_0ELNSO_7ScaleInE1ELSR_1EEEEEENS4_6LayoutINS5_IJNSA_ILi2EEESB_SB_EEENS5_IJSB_NSA_ILi0EEESX_EEEEENS5_IJNS4_10UnderscoreES10_S10_EEEEENS4_13SM90_TMA_LOADENS4_14ComposedLayoutINS4_7SwizzleILi1ELi4ELi3EEENS4_18smem_ptr_flag_bitsILi16EEENSU_INS5_IJNSA_ILi8EEESH_EEENS5_IJSH_SB_EEEEEEEvNS4_8identityES13_S1D_vS1E_EENS_8epilogue10collective6detail29Sm90TmaWarpSpecializedAdapterINS1H_15DefaultEpilogueISJ_SK_SK_NS1G_6thread17LinearCombinationISJ_Li1EffLNS1L_9ScaleType4KindE0ELNS_15FloatRoundStyleE2ESJ_EENS1_15EpilogueDefaultEEEEEvvEEEEvNT_6ParamsE)
	.align		4
        /*000c*/ 	.word	index@(__assertfail)
	.align		4
        /*0010*/ 	.word	0x00000000
	.align		4
        /*0014*/ 	.word	0xfffffffe
	.align		4
        /*0018*/ 	.word	0x00000000
	.align		4
        /*001c*/ 	.word	0xfffffffd
	.align		4
        /*0020*/ 	.word	0x00000000
	.align		4
        /*0024*/ 	.word	0xfffffffc


//--------------------- .nv.constant4             --------------------------
	.section	.nv.constant4,"a",@progbits
	.align	8
	.align		8
.nv.constant4:
        /*0000*/ 	.dword	__assertfail
	.align		8
        /*0008*/ 	.dword	__unnamed_1
	.align		8
        /*0010*/ 	.dword	_ZN40_INTERNAL_4fd99717_4_k_cu_9f235ca8_184424cuda3std3__45__cpo5beginE
	.align		8
        /*0018*/ 	.dword	_ZN40_INTERNAL_4fd99717_4_k_cu_9f235ca8_184424cuda3std3__45__cpo3endE
	.align		8
        /*0020*/ 	.dword	_ZN40_INTERNAL_4fd99717_4_k_cu_9f235ca8_184424cuda3std3__45__cpo6cbeginE
	.align		8
        /*0028*/ 	.dword	_ZN40_INTERNAL_4fd99717_4_k_cu_9f235ca8_184424cuda3std3__45__cpo4cendE
	.align		8
        /*0030*/ 	.dword	_ZN40_INTERNAL_4fd99717_4_k_cu_9f235ca8_184424cuda3std3__442_GLOBAL__N__4fd99717_4_k_cu_9f235ca8_184426ignoreE
	.align		8
        /*0038*/ 	.dword	_ZN40_INTERNAL_4fd99717_4_k_cu_9f235ca8_184424cuda3std3__419piecewise_constructE
	.align		8
        /*0040*/ 	.dword	_ZN40_INTERNAL_4fd99717_4_k_cu_9f235ca8_184424cuda3std3__48in_placeE
	.align		8
        /*0048*/ 	.dword	_ZN40_INTERNAL_4fd99717_4_k_cu_9f235ca8_184424cuda3std6ranges3__45__cpo4swapE
	.align		8
        /*0050*/ 	.dword	_ZN40_INTERNAL_4fd99717_4_k_cu_9f235ca8_184424cuda3std6ranges3__45__cpo9iter_moveE
	.align		8
        /*0058*/ 	.dword	_ZN40_INTERNAL_4fd99717_4_k_cu_9f235ca8_184424cute7productE
	.align		8
        /*0060*/ 	.dword	_ZN40_INTERNAL_4fd99717_4_k_cu_9f235ca8_184424cute1_E
	.align		8
        /*0068*/ 	.dword	$str$22
	.align		8
        /*0070*/ 	.dword	$str$23


//--------------------- .text._ZN7cutlass13device_kernelINS_4gemm6kernel13GemmUniversalIN4cute5tupleIJiiiiEEENS1_10collective13CollectiveMmaINS1_34MainloopSm90TmaGmmaWarpSpecializedILi23ENS5_IJNS4_1CILi1EEESB_SB_EEENS1_35KernelTmaWarpSpecializedCooperativeEEENS5_IJNSA_ILi192EEENSA_ILi112EEENSA_ILi16EEEEEENS_6half_tENS5_IJlSB_lEEESJ_SK_NS4_8TiledMMAINS4_8MMA_AtomIJNS4_4SM904GMMA25MMA_64x16x16_F32F16F16_SSILNSO_5MajorE0ELSQ_0ELNSO_7ScaleInE1ELSR_1EEEEEENS4_6LayoutINS5_IJNSA_ILi2EEESB_SB_EEENS5_IJSB_NSA_ILi0EEESX_EEEEENS5_IJNS4_10UnderscoreES10_S10_EEEEENS4_13SM90_TMA_LOADENS4_14ComposedLayoutINS4_7SwizzleILi1ELi4ELi3EEENS4_18smem_ptr_flag_bitsILi16EEENSU_INS5_IJNSA_ILi8EEESH_EEENS5_IJSH_SB_EEEEEEEvNS4_8identityES13_S1D_vS1E_EENS_8epilogue10collective6detail29Sm90TmaWarpSpecializedAdapterINS1H_15DefaultEpilogueISJ_SK_SK_NS1G_6thread17LinearCombinationISJ_Li1EffLNS1L_9ScaleType4KindE0ELNS_15FloatRoundStyleE2ESJ_EENS1_15EpilogueDefaultEEEEEvvEEEEvNT_6ParamsE --------------------------
	.section	.text._ZN7cutlass13device_kernelINS_4gemm6kernel13GemmUniversalIN4cute5tupleIJiiiiEEENS1_10collective13CollectiveMmaINS1_34MainloopSm90TmaGmmaWarpSpecializedILi23ENS5_IJNS4_1CILi1EEESB_SB_EEENS1_35KernelTmaWarpSpecializedCooperativeEEENS5_IJNSA_ILi192EEENSA_ILi112EEENSA_ILi16EEEEEENS_6half_tENS5_IJlSB_lEEESJ_SK_NS4_8TiledMMAINS4_8MMA_AtomIJNS4_4SM904GMMA25MMA_64x16x16_F32F16F16_SSILNSO_5MajorE0ELSQ_0ELNSO_7ScaleInE1ELSR_1EEEEEENS4_6LayoutINS5_IJNSA_ILi2EEESB_SB_EEENS5_IJSB_NSA_ILi0EEESX_EEEEENS5_IJNS4_10UnderscoreES10_S10_EEEEENS4_13SM90_TMA_LOADENS4_14ComposedLayoutINS4_7SwizzleILi1ELi4ELi3EEENS4_18smem_ptr_flag_bitsILi16EEENSU_INS5_IJNSA_ILi8EEESH_EEENS5_IJSH_SB_EEEEEEEvNS4_8identityES13_S1D_vS1E_EENS_8epilogue10collective6detail29Sm90TmaWarpSpecializedAdapterINS1H_15DefaultEpilogueISJ_SK_SK_NS1G_6thread17LinearCombinationISJ_Li1EffLNS1L_9ScaleType4KindE0ELNS_15FloatRoundStyleE2ESJ_EENS1_15EpilogueDefaultEEEEEvvEEEEvNT_6ParamsE,"ax",@progbits
	.align	128
.text._ZN7cutlass13device_kernelINS_4gemm6kernel13GemmUniversalIN4cute5tupleIJiiiiEEENS1_10collective13CollectiveMmaINS1_34MainloopSm90TmaGmmaWarpSpecializedILi23ENS5_IJNS4_1CILi1EEESB_SB_EEENS1_35KernelTmaWarpSpecializedCooperativeEEENS5_IJNSA_ILi192EEENSA_ILi112EEENSA_ILi16EEEEEENS_6half_tENS5_IJlSB_lEEESJ_SK_NS4_8TiledMMAINS4_8MMA_AtomIJNS4_4SM904GMMA25MMA_64x16x16_F32F16F16_SSILNSO_5MajorE0ELSQ_0ELNSO_7ScaleInE1ELSR_1EEEEEENS4_6LayoutINS5_IJNSA_ILi2EEESB_SB_EEENS5_IJSB_NSA_ILi0EEESX_EEEEENS5_IJNS4_10UnderscoreES10_S10_EEEEENS4_13SM90_TMA_LOADENS4_14ComposedLayoutINS4_7SwizzleILi1ELi4ELi3EEENS4_18smem_ptr_flag_bitsILi16EEENSU_INS5_IJNSA_ILi8EEESH_EEENS5_IJSH_SB_EEEEEEEvNS4_8identityES13_S1D_vS1E_EENS_8epilogue10collective6detail29Sm90TmaWarpSpecializedAdapterINS1H_15DefaultEpilogueISJ_SK_SK_NS1G_6thread17LinearCombinationISJ_Li1EffLNS1L_9ScaleType4KindE0ELNS_15FloatRoundStyleE2ESJ_EENS1_15EpilogueDefaultEEEEEvvEEEEvNT_6ParamsE:
        .type           _ZN7cutlass13device_kernelINS_4gemm6kernel13GemmUniversalIN4cute5tupleIJiiiiEEENS1_10collective13CollectiveMmaINS1_34MainloopSm90TmaGmmaWarpSpecializedILi23ENS5_IJNS4_1CILi1EEESB_SB_EEENS1_35KernelTmaWarpSpecializedCooperativeEEENS5_IJNSA_ILi192EEENSA_ILi112EEENSA_ILi16EEEEEENS_6half_tENS5_IJlSB_lEEESJ_SK_NS4_8TiledMMAINS4_8MMA_AtomIJNS4_4SM904GMMA25MMA_64x16x16_F32F16F16_SSILNSO_5MajorE0ELSQ_0ELNSO_7ScaleInE1ELSR_1EEEEEENS4_6LayoutINS5_IJNSA_ILi2EEESB_SB_EEENS5_IJSB_NSA_ILi0EEESX_EEEEENS5_IJNS4_10UnderscoreES10_S10_EEEEENS4_13SM90_TMA_LOADENS4_14ComposedLayoutINS4_7SwizzleILi1ELi4ELi3EEENS4_18smem_ptr_flag_bitsILi16EEENSU_INS5_IJNSA_ILi8EEESH_EEENS5_IJSH_SB_EEEEEEEvNS4_8identityES13_S1D_vS1E_EENS_8epilogue10collective6detail29Sm90TmaWarpSpecializedAdapterINS1H_15DefaultEpilogueISJ_SK_SK_NS1G_6thread17LinearCombinationISJ_Li1EffLNS1L_9ScaleType4KindE0ELNS_15FloatRoundStyleE2ESJ_EENS1_15EpilogueDefaultEEEEEvvEEEEvNT_6ParamsE,@function
        .size           _ZN7cutlass13device_kernelINS_4gemm6kernel13GemmUniversalIN4cute5tupleIJiiiiEEENS1_10collective13CollectiveMmaINS1_34MainloopSm90TmaGmmaWarpSpecializedILi23ENS5_IJNS4_1CILi1EEESB_SB_EEENS1_35KernelTmaWarpSpecializedCooperativeEEENS5_IJNSA_ILi192EEENSA_ILi112EEENSA_ILi16EEEEEENS_6half_tENS5_IJlSB_lEEESJ_SK_NS4_8TiledMMAINS4_8MMA_AtomIJNS4_4SM904GMMA25MMA_64x16x16_F32F16F16_SSILNSO_5MajorE0ELSQ_0ELNSO_7ScaleInE1ELSR_1EEEEEENS4_6LayoutINS5_IJNSA_ILi2EEESB_SB_EEENS5_IJSB_NSA_ILi0EEESX_EEEEENS5_IJNS4_10UnderscoreES10_S10_EEEEENS4_13SM90_TMA_LOADENS4_14ComposedLayoutINS4_7SwizzleILi1ELi4ELi3EEENS4_18smem_ptr_flag_bitsILi16EEENSU_INS5_IJNSA_ILi8EEESH_EEENS5_IJSH_SB_EEEEEEEvNS4_8identityES13_S1D_vS1E_EENS_8epilogue10collective6detail29Sm90TmaWarpSpecializedAdapterINS1H_15DefaultEpilogueISJ_SK_SK_NS1G_6thread17LinearCombinationISJ_Li1EffLNS1L_9ScaleType4KindE0ELNS_15FloatRoundStyleE2ESJ_EENS1_15EpilogueDefaultEEEEEvvEEEEvNT_6ParamsE,(.L_x_327 - _ZN7cutlass13device_kernelINS_4gemm6kernel13GemmUniversalIN4cute5tupleIJiiiiEEENS1_10collective13CollectiveMmaINS1_34MainloopSm90TmaGmmaWarpSpecializedILi23ENS5_IJNS4_1CILi1EEESB_SB_EEENS1_35KernelTmaWarpSpecializedCooperativeEEENS5_IJNSA_ILi192EEENSA_ILi112EEENSA_ILi16EEEEEENS_6half_tENS5_IJlSB_lEEESJ_SK_NS4_8TiledMMAINS4_8MMA_AtomIJNS4_4SM904GMMA25MMA_64x16x16_F32F16F16_SSILNSO_5MajorE0ELSQ_0ELNSO_7ScaleInE1ELSR_1EEEEEENS4_6LayoutINS5_IJNSA_ILi2EEESB_SB_EEENS5_IJSB_NSA_ILi0EEESX_EEEEENS5_IJNS4_10UnderscoreES10_S10_EEEEENS4_13SM90_TMA_LOADENS4_14ComposedLayoutINS4_7SwizzleILi1ELi4ELi3EEENS4_18smem_ptr_flag_bitsILi16EEENSU_INS5_IJNSA_ILi8EEESH_EEENS5_IJSH_SB_EEEEEEEvNS4_8identityES13_S1D_vS1E_EENS_8epilogue10collective6detail29Sm90TmaWarpSpecializedAdapterINS1H_15DefaultEpilogueISJ_SK_SK_NS1G_6thread17LinearCombinationISJ_Li1EffLNS1L_9ScaleType4KindE0ELNS_15FloatRoundStyleE2ESJ_EENS1_15EpilogueDefaultEEEEEvvEEEEvNT_6ParamsE)
        .other          _ZN7cutlass13device_kernelINS_4gemm6kernel13GemmUniversalIN4cute5tupleIJiiiiEEENS1_10collective13CollectiveMmaINS1_34MainloopSm90TmaGmmaWarpSpecializedILi23ENS5_IJNS4_1CILi1EEESB_SB_EEENS1_35KernelTmaWarpSpecializedCooperativeEEENS5_IJNSA_ILi192EEENSA_ILi112EEENSA_ILi16EEEEEENS_6half_tENS5_IJlSB_lEEESJ_SK_NS4_8TiledMMAINS4_8MMA_AtomIJNS4_4SM904GMMA25MMA_64x16x16_F32F16F16_SSILNSO_5MajorE0ELSQ_0ELNSO_7ScaleInE1ELSR_1EEEEEENS4_6LayoutINS5_IJNSA_ILi2EEESB_SB_EEENS5_IJSB_NSA_ILi0EEESX_EEEEENS5_IJNS4_10UnderscoreES10_S10_EEEEENS4_13SM90_TMA_LOADENS4_14ComposedLayoutINS4_7SwizzleILi1ELi4ELi3EEENS4_18smem_ptr_flag_bitsILi16EEENSU_INS5_IJNSA_ILi8EEESH_EEENS5_IJSH_SB_EEEEEEEvNS4_8identityES13_S1D_vS1E_EENS_8epilogue10collective6detail29Sm90TmaWarpSpecializedAdapterINS1H_15DefaultEpilogueISJ_SK_SK_NS1G_6thread17LinearCombinationISJ_Li1EffLNS1L_9ScaleType4KindE0ELNS_15FloatRoundStyleE2ESJ_EENS1_15EpilogueDefaultEEEEEvvEEEEvNT_6ParamsE,@"STO_CUDA_ENTRY STV_DEFAULT"
_ZN7cutlass13device_kernelINS_4gemm6kernel13GemmUniversalIN4cute5tupleIJiiiiEEENS1_10collective13CollectiveMmaINS1_34MainloopSm90TmaGmmaWarpSpecializedILi23ENS5_IJNS4_1CILi1EEESB_SB_EEENS1_35KernelTmaWarpSpecializedCooperativeEEENS5_IJNSA_ILi192EEENSA_ILi112EEENSA_ILi16EEEEEENS_6half_tENS5_IJlSB_lEEESJ_SK_NS4_8TiledMMAINS4_8MMA_AtomIJNS4_4SM904GMMA25MMA_64x16x16_F32F16F16_SSILNSO_5MajorE0ELSQ_0ELNSO_7ScaleInE1ELSR_1EEEEEENS4_6LayoutINS5_IJNSA_ILi2EEESB_SB_EEENS5_IJSB_NSA_ILi0EEESX_EEEEENS5_IJNS4_10UnderscoreES10_S10_EEEEENS4_13SM90_TMA_LOADENS4_14ComposedLayoutINS4_7SwizzleILi1ELi4ELi3EEENS4_18smem_ptr_flag_bitsILi16EEENSU_INS5_IJNSA_ILi8EEESH_EEENS5_IJSH_SB_EEEEEEEvNS4_8identityES13_S1D_vS1E_EENS_8epilogue10collective6detail29Sm90TmaWarpSpecializedAdapterINS1H_15DefaultEpilogueISJ_SK_SK_NS1G_6thread17LinearCombinationISJ_Li1EffLNS1L_9ScaleType4KindE0ELNS_15FloatRoundStyleE2ESJ_EENS1_15EpilogueDefaultEEEEEvvEEEEvNT_6ParamsE:
[----:B------:R-:W0:Y:S01]  /*0000*/  LDC R1, c[0x0][0x28] ;  /* 0x00000a00ff017b82 */ /* 0x000e220000000800 */
[----:B------:R-:W1:Y:S01]  /*0010*/  S2R R18, SR_TID.X ;  /* 0x0000000000127919 */ /* 0x000e620000002100 */
[----:B------:R-:W-:Y:S01]  /*0020*/  ELECT P0, URZ, PT ;  /* 0x00000000003f782f */ /* 0x000fe20003800000 */
[----:B------:R-:W-:Y:S01]  /*0030*/  BSSY B0, `(.L_x_0) ;  /* 0x000000f000007945 */ /* 0x000fe20003800000 */
[--C-:B-1----:R-:W-:Y:S02]  /*0040*/  SHF.R.U32.HI R0, RZ, 0x5, R18.reuse ;  /* 0x00000005ff007819 */ /* 0x102fe40000011612 */
[----:B------:R-:W-:-:S03]  /*0050*/  SHF.R.U32.HI R22, RZ, 0x7, R18 ;  /* 0x00000007ff167819 */ /* 0x000fc60000011612 */
[----:B------:R-:W1:Y:S04]  /*0060*/  SHFL.IDX PT, R5, R0, RZ, 0x1f ;  /* 0x00001fff00057589 */ /* 0x000e6800000e0000 */
[----:B------:R2:W3:Y:S01]  /*0070*/  SHFL.IDX PT, R8, R22, RZ, 0x1f ;  /* 0x00001fff16087589 */ /* 0x0004e200000e0000 */
[----:B-1----:R-:W-:-:S13]  /*0080*/  ISETP.NE.OR P0, PT, R5, RZ, !P0 ;  /* 0x000000ff0500720c */ /* 0x002fda0004705670 */
[----:B0-23--:R-:W-:Y:S05]  /*0090*/  @P0 BRA `(.L_x_1) ;  /* 0x0000000000200947 */ /* 0x00dfea0003800000 */
[----:B------:R-:W-:Y:S02]  /*00a0*/  ULDC.64 UR4, c[0x0][0x198] ;  /* 0x0000660000047ab9 */ /* 0x000fe40000000a00 */
[----:B------:R-:W-:Y:S02]  /*00b0*/  UIADD3 UR6, UP0, UR4, 0xf0, URZ ;  /* 0x000000f004067890 */ /* 0x000fe4000ff1e03f */
[----:B------:R-:W-:Y:S02]  /*00c0*/  UIADD3 UR4, UP1, UR4, 0x1f0, URZ ;  /* 0x000001f004047890 */ /* 0x000fe4000ff3e03f */
[----:B------:R-:W-:Y:S02]  /*00d0*/  UIADD3.X UR7, URZ, UR5, URZ, UP0, !UPT ;  /* 0x000000053f077290 */ /* 0x000fe400087fe43f */
[----:B------:R-:W-:-:S07]  /*00e0*/  UIADD3.X UR5, URZ, UR5, URZ, UP1, !UPT ;  /* 0x000000053f057290 */ /* 0x000fce0008ffe43f */
[----:B------:R0:W-:Y:S02]  /*00f0*/  UTMACCTL.PF [UR6] ;  /* 0x00000000060079b9 */ /* 0x0001e40008040000 */
[----:B------:R0:W-:Y:S02]  /*0100*/  UTMACCTL.PF [UR4] ;  /* 0x00000000040079b9 */ /* 0x0001e40008040000 */
[----:B0-----:R-:W-:Y:S01]  /*0110*/  NOP ;  /* 0x0000000000007918 */ /* 0x001fe20000000000 */
.L_x_1:
[----:B------:R-:W-:Y:S05]  /*0120*/  BSYNC B0 ;  /* 0x0000000000007941 */ /* 0x000fea0003800000 */
.L_x_0:
[----:B------:R-:W0:Y:S02]  /*0130*/  SHFL.IDX PT, R2, R0, RZ, 0x1f ;  /* 0x00001fff00027589 */ /* 0x000e2400000e0000 */
[----:B0-----:R-:W-:-:S13]  /*0140*/  ISETP.NE.AND P0, PT, R2, RZ, PT ;  /* 0x000000ff0200720c */ /* 0x001fda0003f05270 */
[----:B------:R-:W-:Y:S05]  /*0150*/  @P0 BRA `(.L_x_2) ;  /* 0x0000000000fc0947 */ /* 0x000fea0003800000 */
[----:B------:R-:W-:Y:S01]  /*0160*/  ELECT P0, URZ, PT ;  /* 0x00000000003f782f */ /* 0x000fe20003800000 */
[----:B------:R-:W-:-:S12]  /*0170*/  BSSY B0, `(.L_x_2) ;  /* 0x000003d000007945 */ /* 0x000fd80003800000 */
[----:B------:R-:W-:Y:S05]  /*0180*/  @!P0 BRA `(.L_x_3) ;  /* 0x0000000000ec8947 */ /* 0x000fea0003800000 */
[----:B------:R-:W0:Y:S01]  /*0190*/  S2UR UR8, SR_CgaCtaId ;  /* 0x00000000000879c3 */ /* 0x000e220000008800 */
[----:B------:R-:W-:Y:S01]  /*01a0*/  UMOV UR4, 0x400 ;  /* 0x0000040000047882 */ /* 0x000fe20000000000 */
[----:B------:R-:W-:Y:S01]  /*01b0*/  UMOV UR5, 0x1 ;  /* 0x0000000100057882 */ /* 0x000fe20000000000 */
[----:B------:R-:W-:Y:S02]  /*01c0*/  UMOV UR6, 0x100 ;  /* 0x0000010000067882 */ /* 0x000fe40000000000 */
[----:B------:R-:W-:-:S04]  /*01d0*/  UIADD3 UR6, -UR6, 0x100000, URZ ;  /* 0x0010000006067890 */ /* 0x000fc8000fffe13f */
[----:B------:R-:W-:Y:S02]  /*01e0*/  USHF.L.U32 UR7, UR6, 0xb, URZ ;  /* 0x0000000b06077899 */ /* 0x000fe4000800063f */
[----:B------:R-:W-:Y:S02]  /*01f0*/  USHF.L.U32 UR6, UR6, 0x1, URZ ;  /* 0x0000000106067899 */ /* 0x000fe4000800063f */
[----:B0-----:R-:W-:Y:S02]  /*0200*/  ULEA UR8, UR8, UR4, 0x18 ;  /* 0x0000000408087291 */ /* 0x001fe4000f8ec03f */
[----:B------:R-:W-:-:S04]  /*0210*/  UIADD3 UR4, -UR5, 0x100000, URZ ;  /* 0x0010000005047890 */ /* 0x000fc8000fffe13f */
[----:B------:R-:W-:Y:S02]  /*0220*/  USHF.L.U32 UR5, UR4, 0xb, URZ ;  /* 0x0000000b04057899 */ /* 0x000fe4000800063f */
[----:B------:R-:W-:Y:S01]  /*0230*/  USHF.L.U32 UR4, UR4, 0x1, URZ ;  /* 0x0000000104047899 */ /* 0x000fe2000800063f */
[----:B------:R-:W0:Y:S11]  /*0240*/  FENCE.VIEW.ASYNC.S ;  /* 0x00000000000073c6 */ /* 0x000e360000000000 */
[----:B0-----:R0:W1:Y:S01]  /*0250*/  SYNCS.EXCH.64 URZ, [UR8], UR4 ;  /* 0x00000004083f75b2 */ /* 0x0010620008000100 */
[----:B------:R0:W2:Y:S01]  /*0260*/  SYNCS.EXCH.64 URZ, [UR8+0xb8], UR6 ;  /* 0x0000b806083f75b2 */ /* 0x0000a20008000100 */
[----:B------:R0:W3:Y:S01]  /*0270*/  SYNCS.EXCH.64 URZ, [UR8+0x8], UR4 ;  /* 0x00000804083f75b2 */ /* 0x0000e20008000100 */
[----:B------:R0:W4:Y:S01]  /*0280*/  SYNCS.EXCH.64 URZ, [UR8+0xc0], UR6 ;  /* 0x0000c006083f75b2 */ /* 0x0001220008000100 */
[----:B------:R0:W0:Y:S01]  /*0290*/  SYNCS.EXCH.64 URZ, [UR8+0x10], UR4 ;  /* 0x00001004083f75b2 */ /* 0x0000220008000100 */
        /* <DEDUP_REMOVED lines=41> */
[----:B-1234-:R-:W-:Y:S01]  /*0530*/  NOP ;  /* 0x0000000000007918 */ /* 0x01efe20000000000 */
.L_x_3:
[----:B0-----:R-:W-:Y:S05]  /*0540*/  BSYNC B0 ;  /* 0x0000000000007941 */ /* 0x001fea0003800000 */
.L_x_2:
[----:B------:R-:W0:Y:S01]  /*0550*/  SHFL.IDX PT, R0, R0, RZ, 0x1f ;  /* 0x00001fff00007589 */ /* 0x000e2200000e0000 */
[----:B------:R-:W-:Y:S01]  /*0560*/  ELECT P0, URZ, PT ;  /* 0x00000000003f782f */ /* 0x000fe20003800000 */
[----:B------:R-:W1:Y:S01]  /*0570*/  LDC R2, c[0x0][0x65c] ;  /* 0x00019700ff027b82 */ /* 0x000e620000000800 */
[----:B------:R-:W-:Y:S01]  /*0580*/  SHF.R.S32.HI R6, RZ, 0x1f, R5 ;  /* 0x0000001fff067819 */ /* 0x000fe20000011405 */
[----:B------:R-:W2:Y:S01]  /*0590*/  S2R R3, SR_CTAID.Y ;  /* 0x0000000000037919 */ /* 0x000ea20000002600 */
[----:B------:R-:W-:Y:S01]  /*05a0*/  UMOV UR4, 0x20 ;  /* 0x0000002000047882 */ /* 0x000fe20000000000 */
[----:B------:R-:W-:Y:S01]  /*05b0*/  ISETP.NE.AND P2, PT, R8, RZ, PT ;  /* 0x000000ff0800720c */ /* 0x000fe20003f45270 */
[----:B------:R-:W-:Y:S01]  /*05c0*/  NOP ;  /* 0x0000000000007918 */ /* 0x000fe20000000000 */
[----:B------:R-:W3:Y:S01]  /*05d0*/  S2R R4, SR_CTAID.X ;  /* 0x0000000000047919 */ /* 0x000ee20000002500 */
[----:B------:R-:W-:Y:S01]  /*05e0*/  LEA.HI R6, R6, R5, RZ, 0x2 ;  /* 0x0000000506067211 */ /* 0x000fe200078f10ff */
[----:B------:R-:W-:Y:S01]  /*05f0*/  NOP ;  /* 0x0000000000007918 */ /* 0x000fe20000000000 */
[----:B0-----:R-:W-:-:S02]  /*0600*/  ISETP.NE.OR P0, PT, R0, RZ, !P0 ;  /* 0x000000ff0000720c */ /* 0x001fc40004705670 */
[----:B-1----:R-:W-:-:S04]  /*0610*/  ISETP.NE.AND P3, PT, R2, 0x1, PT ;  /* 0x000000010200780c */ /* 0x002fc80003f65270 */
[----:B------:R-:W-:Y:S02]  /*0620*/  P2R R0, PR, RZ, 0x8 ;  /* 0x00000008ff007803 */ /* 0x000fe40000000000 */
[----:B------:R-:W-:-:S05]  /*0630*/  LOP3.LUT R0, R6, 0xfffffffc, RZ, 0xc0, !PT ;  /* 0xfffffffc06007812 */ /* 0x000fca00078ec0ff */
[----:B------:R-:W-:Y:S01]  /*0640*/  VOTEU.ALL UP0, P0 ;  /* 0x00000000003f7886 */ /* 0x000fe20000000000 */
[----:B------:R-:W-:Y:S01]  /*0650*/  IMAD.IADD R0, R5, 0x1, -R0 ;  /* 0x0000000105007824 */ /* 0x000fe200078e0a00 */
[----:B------:R-:W3:Y:S01]  /*0660*/  @P3 LDC R17, c[0x0][0x10] ;  /* 0x00000400ff113b82 */ /* 0x000ee20000000800 */
[----:B------:R-:W-:Y:S01]  /*0670*/  VOTEU.ALL UP1, P0 ;  /* 0x00000000003f7886 */ /* 0x000fe20000020000 */
[----:B--2---:R-:W-:Y:S01]  /*0680*/  @P3 IMAD.MOV.U32 R6, RZ, RZ, R3 ;  /* 0x000000ffff063224 */ /* 0x004fe200078e0003 */
[----:B------:R-:W-:Y:S01]  /*0690*/  @!UP0 UMOV UR6, 0x400 ;  /* 0x0000040000068882 */ /* 0x000fe20000000000 */
[----:B------:R-:W-:-:S04]  /*06a0*/  @!UP0 UIADD3 UR4, -UR4, 0x100000, URZ ;  /* 0x0010000004048890 */ /* 0x000fc8000fffe13f */
[----:B------:R-:W-:Y:S02]  /*06b0*/  @!UP0 USHF.L.U32 UR5, UR4, 0xb, URZ ;  /* 0x0000000b04058899 */ /* 0x000fe4000800063f */
[----:B------:R-:W-:Y:S01]  /*06c0*/  @!UP0 USHF.L.U32 UR4, UR4, 0x1, URZ ;  /* 0x0000000104048899 */ /* 0x000fe2000800063f */
[----:B------:R-:W-:Y:S02]  /*06d0*/  @P3 IMAD.MOV.U32 R7, RZ, RZ, RZ ;  /* 0x000000ffff073224 */ /* 0x000fe400078e00ff */
[----:B------:R-:W-:Y:S01]  /*06e0*/  IMAD.MOV.U32 R5, RZ, RZ, RZ ;  /* 0x000000ffff057224 */ /* 0x000fe200078e00ff */
[----:B------:R-:W0:Y:S01]  /*06f0*/  @!UP0 S2UR UR7, SR_CgaCtaId ;  /* 0x00000000000789c3 */ /* 0x000e220000008800 */
[----:B------:R-:W-:-:S07]  /*0700*/  @P3 IMAD.MOV.U32 R11, RZ, RZ, RZ ;  /* 0x000000ffff0b3224 */ /* 0x000fce00078e00ff */
[----:B------:R-:W1:Y:S01]  /*0710*/  @!P3 LDC R9, c[0x0][0xc] ;  /* 0x00000300ff09bb82 */ /* 0x000e620000000800 */
[----:B---3--:R-:W-:-:S04]  /*0720*/  @P3 IMAD.WIDE.U32 R16, R4, R17, R6 ;  /* 0x0000001104103225 */ /* 0x008fc800078e0006 */
[----:B------:R-:W-:Y:S01]  /*0730*/  @P3 IMAD.IADD R17, R17, 0x1, R11 ;  /* 0x0000000111113824 */ /* 0x000fe200078e020b */
[----:B0-----:R-:W-:Y:S01]  /*0740*/  @!UP0 ULEA UR6, UR7, UR6, 0x18 ;  /* 0x0000000607068291 */ /* 0x001fe2000f8ec03f */
[----:B------:R-:W-:Y:S01]  /*0750*/  VOTEU.ALL UP0, P0 ;  /* 0x00000000003f7886 */ /* 0x000fe20000000000 */
[----:B------:R-:W-:-:S04]  /*0760*/  ISETP.NE.AND P0, PT, R0, 0x3, PT ;  /* 0x000000030000780c */ /* 0x000fc80003f05270 */
[----:B------:R-:W-:Y:S01]  /*0770*/  ISETP.EQ.OR P0, PT, R0, RZ, !P0 ;  /* 0x000000ff0000720c */ /* 0x000fe20004702670 */
[----:B-1----:R-:W-:-:S03]  /*0780*/  @!P3 IMAD.WIDE.U32 R6, R9, R3, R4 ;  /* 0x000000030906b225 */ /* 0x002fc600078e0004 */
[C---:B------:R-:W-:Y:S01]  /*0790*/  ISETP.EQ.AND P0, PT, R8.reuse, RZ, P0 ;  /* 0x000000ff0800720c */ /* 0x040fe20000702270 */
[----:B------:R-:W-:Y:S01]  /*07a0*/  VIADD R8, R8, 0xffffffff ;  /* 0xffffffff08087836 */ /* 0x000fe20000000000 */
[----:B------:R-:W0:Y:S02]  /*07b0*/  FENCE.VIEW.ASYNC.S ;  /* 0x00000000000073c6 */ /* 0x000e240000000000 */
[----:B0-----:R0:W1:Y:S01]  /*07c0*/  @!UP0 SYNCS.EXCH.64 URZ, [UR6+0x180], UR4 ;  /* 0x00018004063f85b2 */ /* 0x0010620008000100 */
[----:B------:R-:W-:Y:S01]  /*07d0*/  @!P3 IMAD.MOV.U32 R16, RZ, RZ, R6 ;  /* 0x000000ffff10b224 */ /* 0x000fe200078e0006 */
[----:B------:R-:W-:Y:S01]  /*07e0*/  SEL R19, RZ, 0x1, !P0 ;  /* 0x00000001ff137807 */ /* 0x000fe20004000000 */
[----:B------:R-:W-:Y:S01]  /*07f0*/  @!P3 IMAD.MOV.U32 R17, RZ, RZ, R7 ;  /* 0x000000ffff11b224 */ /* 0x000fe200078e0007 */
[----:B------:R-:W-:-:S04]  /*0800*/  ISETP.GE.U32.AND P1, PT, R8, 0x2, PT ;  /* 0x000000020800780c */ /* 0x000fc80003f26070 */
[----:B------:R-:W-:Y:S01]  /*0810*/  SEL R19, R19, 0x2, P1 ;  /* 0x0000000213137807 */ /* 0x000fe20000800000 */
[----:B------:R0:W1:Y:S01]  /*0820*/  @!UP1 SYNCS.EXCH.64 URZ, [UR6+0x188], UR4 ;  /* 0x00018804063f95b2 */ /* 0x0000620008000100 */
[----:B------:R-:W-:Y:S01]  /*0830*/  NOP ;  /* 0x0000000000007918 */ /* 0x000fe20000000000 */
[----:B-1----:R-:W-:Y:S06]  /*0840*/  BAR.SYNC.DEFER_BLOCKING 0x0 ;  /* 0x0000000000007b1d */ /* 0x002fec0000010000 */
[----:B------:R-:W-:Y:S05]  /*0850*/  @!P2 BRA `(.L_x_4) ;  /* 0x000000900058a947 */ /* 0x000fea0003800000 */
[----:B------:R-:W-:-:S13]  /*0860*/  ISETP.GT.U32.AND P0, PT, R8, 0x1, PT ;  /* 0x000000010800780c */ /* 0x000fda0003f04070 */
[----:B0-----:R-:W-:Y:S05]  /*0870*/  @P0 EXIT ;  /* 0x000000000000094d */ /* 0x001fea0003800000 */
[----:B------:R-:W-:Y:S01]  /*0880*/  ULDC.64 UR4, c[0x0][0x650] ;  /* 0x0001940000047ab9 */ /* 0x000fe20000000a00 */
[----:B------:R-:W-:Y:S01]  /*0890*/  PRMT R0, RZ, 0x7610, R0 ;  /* 0x00007610ff007816 */ /* 0x000fe20000000000 */
[----:B------:R-:W-:Y:S01]  /*08a0*/  IMAD.MOV.U32 R136, RZ, RZ, -0x1 ;  /* 0xffffffffff887424 */ /* 0x000fe200078e00ff */
[----:B------:R-:W-:Y:S01]  /*08b0*/  ISETP.GE.U32.AND P0, PT, R16, UR4, PT ;  /* 0x0000000410007c0c */ /* 0x000fe2000bf06070 */
[----:B------:R-:W-:Y:S02]  /*08c0*/  IMAD.MOV.U32 R139, RZ, RZ, -0x1 ;  /* 0xffffffffff8b7424 */ /* 0x000fe400078e00ff */
[----:B------:R-:W-:Y:S01]  /*08d0*/  IMAD.MOV.U32 R23, RZ, RZ, -0x1 ;  /* 0xffffffffff177424 */ /* 0x000fe200078e00ff */
[----:B------:R-:W-:-:S13]  /*08e0*/  ISETP.GE.U32.AND.EX P0, PT, R17, UR5, PT, P0 ;  /* 0x0000000511007c0c */ /* 0x000fda000bf06100 */
[----:B------:R-:W-:Y:S05]  /*08f0*/  @P0 BRA `(.L_x_5) ;  /* 0x0000000400540947 */ /* 0x000fea0003800000 */
[----:B------:R-:W0:Y:S01]  /*0900*/  LDC.64 R14, c[0x0][0x628] ;  /* 0x00018a00ff0e7b82 */ /* 0x000e220000000a00 */
[----:B------:R-:W-:Y:S02]  /*0910*/  IMAD.MOV.U32 R6, RZ, RZ, R16 ;  /* 0x000000ffff067224 */ /* 0x000fe400078e0010 */
[----:B------:R-:W-:-:S05]  /*0920*/  IMAD.MOV.U32 R7, RZ, RZ, R17 ;  /* 0x000000ffff077224 */ /* 0x000fca00078e0011 */
[----:B------:R-:W1:Y:S08]  /*0930*/  LDC R0, c[0x0][0x630] ;  /* 0x00018c00ff007b82 */ /* 0x000e700000000800 */
[----:B------:R-:W2:Y:S01]  /*0940*/  LDC.64 R20, c[0x0][0x620] ;  /* 0x00018800ff147b82 */ /* 0x000ea20000000a00 */
[----:B0-----:R-:W-:-:S04]  /*0950*/  ISETP.NE.U32.AND P0, PT, R14, RZ, PT ;  /* 0x000000ff0e00720c */ /* 0x001fc80003f05070 */
[----:B------:R-:W-:-:S13]  /*0960*/  ISETP.NE.AND.EX P0, PT, R15, RZ, PT, P0 ;  /* 0x000000ff0f00720c */ /* 0x000fda0003f05300 */
[----:B-12---:R-:W-:Y:S05]  /*0970*/  @!P0 BRA `(.L_x_6) ;  /* 0x0000000000288947 */ /* 0x006fea0003800000 */
[----:B------:R-:W0:Y:S02]  /*0980*/  LDC R11, c[0x0][0x634] ;  /* 0x00018d00ff0b7b82 */ /* 0x000e240000000800 */
[----:B0-----:R-:W-:-:S05]  /*0990*/  IADD3 R11, P0, R16, R11, RZ ;  /* 0x0000000b100b7210 */ /* 0x001fca0007f1e0ff */
[----:B------:R-:W-:-:S04]  /*09a0*/  IMAD.X R13, RZ, RZ, R17, P0 ;  /* 0x000000ffff0d7224 */ /* 0x000fc800000e0611 */
[----:B------:R-:W-:-:S04]  /*09b0*/  IMAD.WIDE.U32 R6, R13, R14, RZ ;  /* 0x0000000e0d067225 */ /* 0x000fc800078e00ff */
[----:B------:R-:W-:-:S04]  /*09c0*/  IMAD.WIDE.U32 R8, P0, R11, R15, R6 ;  /* 0x0000000f0b087225 */ /* 0x000fc80007800006 */
[----:B------:R-:W-:-:S04]  /*09d0*/  IMAD.WIDE.U32 R6, R11, R14, RZ ;  /* 0x0000000e0b067225 */ /* 0x000fc800078e00ff */
[----:B------:R-:W-:Y:S01]  /*09e0*/  IMAD.X R11, RZ, RZ, RZ, P0 ;  /* 0x000000ffff0b7224 */ /* 0x000fe200000e06ff */
[----:B------:R-:W-:Y:S01]  /*09f0*/  IADD3 RZ, P0, R7, R8, RZ ;  /* 0x0000000807ff7210 */ /* 0x000fe20007f1e0ff */
[----:B------:R-:W-:-:S04]  /*0a00*/  IMAD.MOV.U32 R10, RZ, RZ, R9 ;  /* 0x000000ffff0a7224 */ /* 0x000fc800078e0009 */
[----:B------:R-:W-:-:S08]  /*0a10*/  IMAD.WIDE.U32.X R6, R13, R15, R10, P0 ;  /* 0x0000000f0d067225 */ /* 0x000fd000000e040a */
.L_x_6:
[-CC-:B------:R-:W-:Y:S01]  /*0a20*/  SHF.R.U64 R23, R6, R0.reuse, R7.reuse ;  /* 0x0000000006177219 */ /* 0x180fe20000001207 */
[----:B------:R-:W0:Y:S01]  /*0a30*/  LDC R10, c[0x0][0x618] ;  /* 0x00018600ff0a7b82 */ /* 0x000e220000000800 */
[----:B------:R-:W-:Y:S01]  /*0a40*/  SHF.R.U32.HI R5, RZ, R0, R7 ;  /* 0x00000000ff057219 */ /* 0x000fe20000011607 */
[----:B------:R-:W-:Y:S01]  /*0a50*/  ULDC UR4, c[0x0][0x150] ;  /* 0x0000540000047ab9 */ /* 0x000fe20000000800 */
[----:B------:R-:W-:Y:S02]  /*0a60*/  IADD3 R9, P0, RZ, -R23, RZ ;  /* 0x80000017ff097210 */ /* 0x000fe40007f1e0ff */
[----:B------:R-:W-:-:S03]  /*0a70*/  I2FP.F32.U32 R0, R4 ;  /* 0x0000000400007245 */ /* 0x000fc60000201000 */
[----:B------:R-:W1:Y:S01]  /*0a80*/  LDC.64 R28, c[0x0][0x640] ;  /* 0x00019000ff1c7b82 */ /* 0x000e620000000a00 */
[----:B------:R-:W-:Y:S02]  /*0a90*/  IMAD.X R11, RZ, RZ, ~R5, P0 ;  /* 0x000000ffff0b7224 */ /* 0x000fe400000e0e05 */
[----:B------:R-:W-:Y:S01]  /*0aa0*/  FMUL R0, R0, UR4 ;  /* 0x0000000400007c20 */ /* 0x000fe20008400000 */
[----:B------:R-:W-:Y:S01]  /*0ab0*/  IMAD.WIDE.U32 R6, R9, R20, R16 ;  /* 0x0000001409067225 */ /* 0x000fe200078e0010 */
[----:B------:R-:W-:-:S03]  /*0ac0*/  ULDC UR4, c[0x0][0x154] ;  /* 0x0000550000047ab9 */ /* 0x000fc60000000800 */
[----:B------:R-:W-:Y:S01]  /*0ad0*/  IMAD R8, R11, R20, RZ ;  /* 0x000000140b087224 */ /* 0x000fe200078e02ff */
[----:B------:R-:W2:Y:S01]  /*0ae0*/  LDC R5, c[0x0][0x144] ;  /* 0x00005100ff057b82 */ /* 0x000ea20000000800 */
[----:B------:R-:W3:Y:S02]  /*0af0*/  F2I.U32.TRUNC.NTZ R0, R0 ;  /* 0x0000000000007305 */ /* 0x000ee4000020f000 */
[----:B------:R-:W-:-:S04]  /*0b00*/  IMAD R9, R9, R21, R8 ;  /* 0x0000001509097224 */ /* 0x000fc800078e0208 */
[----:B------:R-:W-:Y:S01]  /*0b10*/  IMAD.IADD R7, R7, 0x1, R9 ;  /* 0x0000000107077824 */ /* 0x000fe200078e0209 */
[----:B------:R-:W4:Y:S01]  /*0b20*/  LDC R12, c[0x0][0x608] ;  /* 0x00018200ff0c7b82 */ /* 0x000f220000000800 */
[----:B------:R-:W-:-:S03]  /*0b30*/  IMAD.MOV.U32 R9, RZ, RZ, -0x1 ;  /* 0xffffffffff097424 */ /* 0x000fc600078e00ff */
[-CC-:B0-----:R-:W-:Y:S02]  /*0b40*/  SHF.R.U64 R20, R6, R10.reuse, R7.reuse ;  /* 0x0000000a06147219 */ /* 0x181fe40000001207 */
[----:B------:R-:W-:Y:S02]  /*0b50*/  I2FP.F32.U32 R6, R3 ;  /* 0x0000000300067245 */ /* 0x000fe40000201000 */
[----:B------:R-:W0:Y:S01]  /*0b60*/  LDC R26, c[0x0][0x658] ;  /* 0x00019600ff1a7b82 */ /* 0x000e220000000800 */
[----:B-1----:R-:W-:Y:S01]  /*0b70*/  ISETP.NE.U32.AND P0, PT, R28, RZ, PT ;  /* 0x000000ff1c00720c */ /* 0x002fe20003f05070 */
[----:B---3--:R-:W-:Y:S01]  /*0b80*/  IMAD.MOV R8, RZ, RZ, -R0 ;  /* 0x000000ffff087224 */ /* 0x008fe200078e0a00 */
[----:B------:R-:W-:Y:S01]  /*0b90*/  SHF.R.U32.HI R7, RZ, R10, R7 ;  /* 0x0000000aff077219 */ /* 0x000fe20000011607 */
[----:B------:R-:W-:Y:S01]  /*0ba0*/  FMUL R6, R6, UR4 ;  /* 0x0000000406067c20 */ /* 0x000fe20008400000 */
[----:B------:R-:W-:-:S03]  /*0bb0*/  ISETP.NE.AND.EX P0, PT, R29, RZ, PT, P0 ;  /* 0x000000ff1d00720c */ /* 0x000fc60003f05300 */
[----:B------:R-:W1:Y:S01]  /*0bc0*/  LDC R14, c[0x0][0x148] ;  /* 0x00005200ff0e7b82 */ /* 0x000e620000000800 */
[----:B--2---:R-:W-:-:S07]  /*0bd0*/  IMAD R0, R5, R8, R4 ;  /* 0x0000000805007224 */ /* 0x004fce00078e0204 */
[----:B------:R-:W2:Y:S01]  /*0be0*/  LDC R24, c[0x0][0x600] ;  /* 0x00018000ff187b82 */ /* 0x000ea20000000800 */
[-CC-:B----4-:R-:W-:Y:S02]  /*0bf0*/  SHF.R.U64 R30, R20, R12.reuse, R7.reuse ;  /* 0x0000000c141e7219 */ /* 0x190fe40000001207 */
[----:B------:R-:W-:Y:S01]  /*0c00*/  SHF.R.U32.HI R5, RZ, R12, R7 ;  /* 0x0000000cff057219 */ /* 0x000fe20000011607 */
[----:B------:R-:W-:Y:S01]  /*0c10*/  IMAD.MOV.U32 R7, RZ, RZ, 0x1 ;  /* 0x00000001ff077424 */ /* 0x000fe200078e00ff */
[----:B------:R3:W4:Y:S03]  /*0c20*/  F2I.U32.TRUNC.NTZ R12, R6 ;  /* 0x00000006000c7305 */ /* 0x000726000020f000 */
[----:B------:R-:W1:Y:S01]  /*0c30*/  LDC R15, c[0x0][0x648] ;  /* 0x00019200ff0f7b82 */ /* 0x000e620000000800 */
[-C--:B0-----:R-:W-:Y:S02]  /*0c40*/  SHF.L.U32 R4, R9, R26.reuse, RZ ;  /* 0x0000001a09047219 */ /* 0x081fe400000006ff */
[----:B------:R-:W-:-:S02]  /*0c50*/  SHF.R.U64 R32, R30, R26, R5 ;  /* 0x0000001a1e207219 */ /* 0x000fc40000001205 */
[----:B------:R-:W-:Y:S02]  /*0c60*/  LOP3.LUT R11, RZ, R4, RZ, 0x33, !PT ;  /* 0x00000004ff0b7212 */ /* 0x000fe400078e33ff */
[-C--:B------:R-:W-:Y:S01]  /*0c70*/  SHF.R.U32.HI R5, RZ, R26.reuse, R5 ;  /* 0x0000001aff057219 */ /* 0x080fe20000011605 */
[----:B------:R-:W0:Y:S01]  /*0c80*/  LDC R21, c[0x0][0x638] ;  /* 0x00018e00ff157b82 */ /* 0x000e220000000800 */
[----:B------:R-:W-:Y:S01]  /*0c90*/  SHF.L.U32 R10, R7, R26, RZ ;  /* 0x0000001a070a7219 */ /* 0x000fe200000006ff */
[----:B------:R-:W-:-:S06]  /*0ca0*/  IMAD.MOV.U32 R4, RZ, RZ, R32 ;  /* 0x000000ffff047224 */ /* 0x000fcc00078e0020 */
[----:B------:R-:W0:Y:S01]  /*0cb0*/  LDC R136, c[0x0][0x610] ;  /* 0x00018400ff887b82 */ /* 0x000e220000000800 */
[----:B---34-:R-:W-:Y:S05]  /*0cc0*/  @!P0 BRA `(.L_x_7) ;  /* 0x0000000000288947 */ /* 0x018fea0003800000 */
[----:B------:R-:W3:Y:S02]  /*0cd0*/  LDC R9, c[0x0][0x64c] ;  /* 0x00019300ff097b82 */ /* 0x000ee40000000800 */
[----:B---3--:R-:W-:-:S05]  /*0ce0*/  IADD3 R9, P0, R32, R9, RZ ;  /* 0x0000000920097210 */ /* 0x008fca0007f1e0ff */
        /* <DEDUP_REMOVED lines=8> */
.L_x_7:
[----:B-1----:R-:W-:Y:S01]  /*0d70*/  SHF.R.U64 R4, R4, R15, R5 ;  /* 0x0000000f04047219 */ /* 0x002fe20000001205 */
[----:B--2---:R-:W-:Y:S01]  /*0d80*/  VIADD R5, R24, 0xffffffff ;  /* 0xffffffff18057836 */ /* 0x004fe20000000000 */
[----:B------:R-:W-:Y:S01]  /*0d90*/  LOP3.LUT R11, R30, R11, RZ, 0xc0, !PT ;  /* 0x0000000b1e0b7212 */ /* 0x000fe200078ec0ff */
[----:B------:R-:W-:Y:S02]  /*0da0*/  IMAD.MOV R12, RZ, RZ, -R12 ;  /* 0x000000ffff0c7224 */ /* 0x000fe400078e0a0c */
[----:B------:R-:W-:Y:S01]  /*0db0*/  IMAD.MOV R6, RZ, RZ, -R4 ;  /* 0x000000ffff067224 */ /* 0x000fe200078e0a04 */
[----:B------:R-:W-:Y:S01]  /*0dc0*/  LOP3.LUT R5, R20, R5, RZ, 0xc0, !PT ;  /* 0x0000000514057212 */ /* 0x000fe200078ec0ff */
[----:B------:R-:W-:Y:S02]  /*0dd0*/  @P3 IMAD R0, R14, R12, R3 ;  /* 0x0000000c0e003224 */ /* 0x000fe400078e0203 */
[----:B------:R-:W-:Y:S02]  /*0de0*/  IMAD R11, R10, R4, R11 ;  /* 0x000000040a0b7224 */ /* 0x000fe400078e020b */
[----:B0-----:R-:W-:-:S02]  /*0df0*/  IMAD R3, R6, R21, R32 ;  /* 0x0000001506037224 */ /* 0x001fc400078e0220 */
[----:B------:R-:W-:Y:S02]  /*0e00*/  IMAD R136, R11, R136, R0 ;  /* 0x000000880b887224 */ /* 0x000fe400078e0200 */
[----:B------:R-:W-:Y:S02]  /*0e10*/  IMAD R3, R3, R24, R5 ;  /* 0x0000001803037224 */ /* 0x000fe400078e0205 */
[----:B------:R-:W-:-:S03]  /*0e20*/  IMAD.MOV.U32 R0, RZ, RZ, 0x1 ;  /* 0x00000001ff007424 */ /* 0x000fc600078e00ff */
[----:B------:R-:W-:Y:S02]  /*0e30*/  SEL R139, R3, R136, !P3 ;  /* 0x00000088038b7207 */ /* 0x000fe40005800000 */
[----:B------:R-:W-:-:S07]  /*0e40*/  SEL R136, R136, R3, !P3 ;  /* 0x0000000388887207 */ /* 0x000fce0005800000 */
.L_x_5:
[----:B------:R-:W-:-:S08]  /*0e50*/  NOP ;  /* 0x0000000000007918 */ /* 0x000fd00000000000 */
[----:B------:R-:W0:Y:S02]  /*0e60*/  USETMAXREG.TRY_ALLOC.CTAPOOL UP0, 0xe8 ;  /* 0x000000e8000079c8 */ /* 0x000e240008000600 */
[----:B0-----:R-:W-:-:S13]  /*0e70*/  PLOP3.LUT P0, PT, PT, PT, UP0, 0x80, 0x0 ;  /* 0x000000000000781c */ /* 0x001fda0003f0f008 */
[----:B------:R-:W-:Y:S05]  /*0e80*/  @!P0 BRA `(.L_x_5) ;  /* 0xfffffffc00f08947 */ /* 0x000fea000383ffff */
[----:B------:R-:W-:Y:S01]  /*0e90*/  ULDC.64 UR4, c[0x0][0x598] ;  /* 0x0001660000047ab9 */ /* 0x000fe20000000a00 */
[----:B------:R-:W-:Y:S01]  /*0ea0*/  ULDC.64 UR36, c[0x0][0x208] ;  /* 0x0000820000247ab9 */ /* 0x000fe20000000a00 */
[----:B------:R-:W-:-:S04]  /*0eb0*/  ISETP.NE.U32.AND P0, PT, RZ, UR4, PT ;  /* 0x00000004ff007c0c */ /* 0x000fc8000bf05070 */
[----:B------:R-:W-:-:S13]  /*0ec0*/  ISETP.NE.AND.EX P0, PT, RZ, UR5, PT, P0 ;  /* 0x00000005ff007c0c */ /* 0x000fda000bf05300 */
[----:B------:R-:W-:Y:S05]  /*0ed0*/  @!P0 BRA `(.L_x_8) ;  /* 0x00000000001c8947 */ /* 0x000fea0003800000 */
[----:B------:R-:W0:Y:S02]  /*0ee0*/  LDC.64 R4, c[0x0][0x598] ;  /* 0x00016600ff047b82 */ /* 0x000e240000000a00 */
[----:B0-----:R-:W2:Y:S02]  /*0ef0*/  LDG.E.64 R4, desc[UR36][R4.64] ;  /* 0x0000002404047981 */ /* 0x001ea4000c1e1b00 */
[----:B--2---:R-:W-:-:S04]  /*0f00*/  ISETP.NE.U32.AND P0, PT, R4, RZ, PT ;  /* 0x000000ff0400720c */ /* 0x004fc80003f05070 */
[----:B------:R-:W-:-:S13]  /*0f10*/  ISETP.NE.AND.EX P0, PT, R5, RZ, PT, P0 ;  /* 0x000000ff0500720c */ /* 0x000fda0003f05300 */
[----:B------:R-:W-:Y:S05]  /*0f20*/  @!P0 BRA `(.L_x_8) ;  /* 0x0000000000088947 */ /* 0x000fea0003800000 */
[----:B------:R0:W5:Y:S01]  /*0f30*/  LD.E R137, desc[UR36][R4.64] ;  /* 0x0000002404897980 */ /* 0x000162000c101900 */
[----:B------:R-:W-:Y:S05]  /*0f40*/  BRA `(.L_x_9) ;  /* 0x0000000000247947 */ /* 0x000fea0003800000 */
.L_x_8:
[----:B------:R-:W-:Y:S02]  /*0f50*/  ULDC.64 UR4, c[0x0][0x588] ;  /* 0x0001620000047ab9 */ /* 0x000fe40000000a00 */
[----:B------:R-:W-:-:S04]  /*0f60*/  ISETP.NE.U32.AND P0, PT, RZ, UR4, PT ;  /* 0x00000004ff007c0c */ /* 0x000fc8000bf05070 */
[----:B------:R-:W-:-:S13]  /*0f70*/  ISETP.NE.AND.EX P0, PT, RZ, UR5, PT, P0 ;  /* 0x00000005ff007c0c */ /* 0x000fda000bf05300 */
[----:B------:R-:W-:Y:S05]  /*0f80*/  @!P0 BRA `(.L_x_10) ;  /* 0x00000000000c8947 */ /* 0x000fea0003800000 */
[----:B------:R-:W0:Y:S02]  /*0f90*/  LDC.64 R4, c[0x0][0x588] ;  /* 0x00016200ff047b82 */ /* 0x000e240000000a00 */
[----:B0-----:R1:W5:Y:S01]  /*0fa0*/  LDG.E R137, desc[UR36][R4.64] ;  /* 0x0000002404897981 */ /* 0x001362000c1e1900 */
[----:B------:R-:W-:Y:S05]  /*0fb0*/  BRA `(.L_x_9) ;  /* 0x0000000000087947 */ /* 0x000fea0003800000 */
.L_x_10:
[----:B------:R-:W-:Y:S02]  /*0fc0*/  ULDC UR4, c[0x0][0x580] ;  /* 0x0001600000047ab9 */ /* 0x000fe40000000800 */
[----:B------:R-:W-:-:S07]  /*0fd0*/  IMAD.U32 R137, RZ, RZ, UR4 ;  /* 0x00000004ff897e24 */ /* 0x000fce000f8e00ff */
.L_x_9:
[----:B------:R-:W-:Y:S02]  /*0fe0*/  ULDC.64 UR4, c[0x0][0x5a0] ;  /* 0x0001680000047ab9 */ /* 0x000fe40000000a00 */
[----:B------:R-:W-:-:S04]  /*0ff0*/  ISETP.NE.U32.AND P0, PT, RZ, UR4, PT ;  /* 0x00000004ff007c0c */ /* 0x000fc8000bf05070 */
[----:B------:R-:W-:-:S13]  /*1000*/  ISETP.NE.AND.EX P0, PT, RZ, UR5, PT, P0 ;  /* 0x00000005ff007c0c */ /* 0x000fda000bf05300 */
[----:B------:R-:W-:Y:S05]  /*1010*/  @!P0 BRA `(.L_x_11) ;  /* 0x00000000001c8947 */ /* 0x000fea0003800000 */
[----:B01----:R-:W0:Y:S02]  /*1020*/  LDC.64 R4, c[0x0][0x5a0] ;  /* 0x00016800ff047b82 */ /* 0x003e240000000a00 */
[----:B0-----:R-:W2:Y:S02]  /*1030*/  LDG.E.64 R4, desc[UR36][R4.64] ;  /* 0x0000002404047981 */ /* 0x001ea4000c1e1b00 */
[----:B--2---:R-:W-:-:S04]  /*1040*/  ISETP.NE.U32.AND P0, PT, R4, RZ, PT ;  /* 0x000000ff0400720c */ /* 0x004fc80003f05070 */
[----:B------:R-:W-:-:S13]  /*1050*/  ISETP.NE.AND.EX P0, PT, R5, RZ, PT, P0 ;  /* 0x000000ff0500720c */ /* 0x000fda0003f05300 */
[----:B------:R-:W-:Y:S05]  /*1060*/  @!P0 BRA `(.L_x_11) ;  /* 0x0000000000088947 */ /* 0x000fea0003800000 */
[----:B------:R0:W5:Y:S01]  /*1070*/  LD.E R138, desc[UR36][R4.64] ;  /* 0x00000024048a7980 */ /* 0x000162000c101900 */
[----:B------:R-:W-:Y:S05]  /*1080*/  BRA `(.L_x_12) ;  /* 0x0000000000247947 */ /* 0x000fea0003800000 */
.L_x_11:
[----:B------:R-:W-:Y:S02]  /*1090*/  ULDC.64 UR4, c[0x0][0x590] ;  /* 0x0001640000047ab9 */ /* 0x000fe40000000a00 */
[----:B------:R-:W-:-:S04]  /*10a0*/  ISETP.NE.U32.AND P0, PT, RZ, UR4, PT ;  /* 0x00000004ff007c0c */ /* 0x000fc8000bf05070 */
[----:B------:R-:W-:-:S13]  /*10b0*/  ISETP.NE.AND.EX P0, PT, RZ, UR5, PT, P0 ;  /* 0x00000005ff007c0c */ /* 0x000fda000bf05300 */
[----:B------:R-:W-:Y:S05]  /*10c0*/  @!P0 BRA `(.L_x_13) ;  /* 0x00000000000c8947 */ /* 0x000fea0003800000 */
[----:B01----:R-:W0:Y:S02]  /*10d0*/  LDC.64 R4, c[0x0][0x590] ;  /* 0x00016400ff047b82 */ /* 0x003e240000000a00 */
[----:B0-----:R1:W5:Y:S01]  /*10e0*/  LDG.E R138, desc[UR36][R4.64] ;  /* 0x00000024048a7981 */ /* 0x001362000c1e1900 */
[----:B------:R-:W-:Y:S05]  /*10f0*/  BRA `(.L_x_12) ;  /* 0x0000000000087947 */ /* 0x000fea0003800000 */
.L_x_13:
[----:B------:R-:W-:Y:S02]  /*1100*/  ULDC UR4, c[0x0][0x584] ;  /* 0x0001610000047ab9 */ /* 0x000fe40000000800 */
[----:B------:R-:W-:-:S07]  /*1110*/  IMAD.U32 R138, RZ, RZ, UR4 ;  /* 0x00000004ff8a7e24 */ /* 0x000fce000f8e00ff */
.L_x_12:
[----:B------:R-:W-:-:S13]  /*1120*/  LOP3.LUT P0, RZ, R0, 0xff, RZ, 0xc0, !PT ;  /* 0x000000ff00ff7812 */ /* 0x000fda000780c0ff */
[----:B------:R-:W-:Y:S05]  /*1130*/  @!P0 EXIT ;  /* 0x000000000000894d */ /* 0x000fea0003800000 */
[----:B------:R-:W-:Y:S01]  /*1140*/  ULDC UR4, c[0x0][0x28c] ;  /* 0x0000a30000047ab9 */ /* 0x000fe20000000800 */
[----:B------:R-:W-:Y:S01]  /*1150*/  LOP3.LUT R150, R19, 0x1, RZ, 0xfc, !PT ;  /* 0x0000000113967812 */ /* 0x000fe200078efcff */
[----:B------:R-:W-:Y:S01]  /*1160*/  UIADD3 UR4, UR4, 0xf, URZ ;  /* 0x0000000f04047890 */ /* 0x000fe2000fffe03f */
[----:B------:R-:W-:Y:S01]  /*1170*/  UMOV UR38, URZ ;  /* 0x0000003f00267c82 */ /* 0x000fe20008000000 */
[----:B------:R-:W-:Y:S02]  /*1180*/  UMOV UR39, URZ ;  /* 0x0000003f00277c82 */ /* 0x000fe40008000000 */
[----:B------:R-:W-:-:S04]  /*1190*/  USHF.R.S32.HI UR5, URZ, 0x1f, UR4 ;  /* 0x0000001f3f057899 */ /* 0x000fc80008011404 */
[----:B------:R-:W-:-:S04]  /*11a0*/  ULEA.HI UR5, UR5, UR4, URZ, 0x4 ;  /* 0x0000000405057291 */ /* 0x000fc8000f8f203f */
[----:B------:R-:W-:-:S12]  /*11b0*/  USHF.R.S32.HI UR40, URZ, 0x4, UR5 ;  /* 0x000000043f287899 */ /* 0x000fd80008011405 */
.L_x_253:
[----:B------:R-:W-:Y:S01]  /*11c0*/  LOP3.LUT R0, R18, 0x80, RZ, 0xc0, !PT ;  /* 0x0000008012007812 */ /* 0x000fe200078ec0ff */
[----:B--2---:R-:W2:Y:S01]  /*11d0*/  S2UR UR6, SR_CgaCtaId ;  /* 0x00000000000679c3 */ /* 0x004ea20000008800 */
[----:B------:R-:W-:Y:S02]  /*11e0*/  UMOV UR41, 0x400 ;  /* 0x0000040000297882 */ /* 0x000fe40000000000 */
[----:B------:R-:W-:-:S06]  /*11f0*/  SHF.R.U32.HI R0, RZ, 0x7, R0 ;  /* 0x00000007ff007819 */ /* 0x000fcc0000011600 */
[----:B---3--:R-:W3:Y:S01]  /*1200*/  SHFL.IDX PT, R0, R0, RZ, 0x1f ;  /* 0x00001fff00007589 */ /* 0x008ee200000e0000 */
[----:B--2---:R-:W-:Y:S01]  /*1210*/  ULEA UR41, UR6, UR41, 0x18 ;  /* 0x0000002906297291 */ /* 0x004fe2000f8ec03f */
[----:B---3--:R-:W-:-:S13]  /*1220*/  R2UR UR4, R0 ;  /* 0x00000000000472ca */ /* 0x008fda00000e0000 */
[----:B------:R-:W-:-:S04]  /*1230*/  ULEA.HI UR5, UR4, UR4, URZ, 0x1 ;  /* 0x0000000404057291 */ /* 0x000fc8000f8f083f */
[----:B------:R-:W-:-:S04]  /*1240*/  ULOP3.LUT UR5, UR5, 0x1ffffe, URZ, 0xc0, !UPT ;  /* 0x001ffffe05057892 */ /* 0x000fc8000f8ec03f */
[----:B------:R-:W-:-:S03]  /*1250*/  UIADD3 UR5, UR4, -UR5, URZ ;  /* 0x8000000504057290 */ /* 0x000fc6000fffe03f */
[----:B------:R-:W-:Y:S01]  /*1260*/  ULDC UR4, c[0x0][0x28c] ;  /* 0x0000a30000047ab9 */ /* 0x000fe20000000800 */
[----:B------:R-:W-:Y:S01]  /*1270*/  ULEA UR5, UR5, UR41, 0xb ;  /* 0x0000002905057291 */ /* 0x000fe2000f8e583f */
[----:B------:R-:W-:-:S03]  /*1280*/  ISETP.LT.AND P0, PT, RZ, UR4, PT ;  /* 0x00000004ff007c0c */ /* 0x000fc6000bf01270 */
[----:B------:R-:W-:-:S04]  /*1290*/  UIADD3 UR5, UR5, 0x280, URZ ;  /* 0x0000028005057890 */ /* 0x000fc8000fffe03f */
[----:B------:R-:W-:-:S04]  /*12a0*/  USHF.R.U32.HI UR5, URZ, 0x4, UR5 ;  /* 0x000000043f057899 */ /* 0x000fc80008011605 */
[----:B------:R-:W-:Y:S02]  /*12b0*/  ULOP3.LUT UR42, UR5, 0x3fff, URZ, 0xc0, !UPT ;  /* 0x00003fff052a7892 */ /* 0x000fe4000f8ec03f */
[----:B-1--45:R-:W-:Y:S10]  /*12c0*/  @P0 BRA `(.L_x_14) ;  /* 0x0000000000400947 */ /* 0x032ff40003800000 */
[----:B------:R-:W-:Y:S01]  /*12d0*/  MOV R0, 0x0 ;  /* 0x0000000000007802 */ /* 0x000fe20000000f00 */
[----:B------:R-:W-:Y:S01]  /*12e0*/  ULDC.64 UR4, c[0x4][0x68] ;  /* 0x01001a0000047ab9 */ /* 0x000fe20000000a00 */
[----:B------:R-:W-:Y:S01]  /*12f0*/  ULDC.64 UR6, c[0x4][0x8] ;  /* 0x0100020000067ab9 */ /* 0x000fe20000000a00 */
[----:B01----:R-:W-:Y:S01]  /*1300*/  IMAD.U32 R4, RZ, RZ, UR4 ;  /* 0x00000004ff047e24 */ /* 0x003fe2000f8e00ff */
[----:B------:R0:W1:Y:S01]  /*1310*/  LDC.64 R14, c[0x4][R0] ;  /* 0x01000000000e7b82 */ /* 0x0000620000000a00 */
[----:B------:R-:W-:Y:S01]  /*1320*/  IMAD.U32 R5, RZ, RZ, UR5 ;  /* 0x00000005ff057e24 */ /* 0x000fe2000f8e00ff */
[----:B------:R-:W-:Y:S01]  /*1330*/  ULDC.64 UR4, c[0x4][0x70] ;  /* 0x01001c0000047ab9 */ /* 0x000fe20000000a00 */
[----:B------:R-:W-:Y:S02]  /*1340*/  IMAD.U32 R10, RZ, RZ, UR6 ;  /* 0x00000006ff0a7e24 */ /* 0x000fe4000f8e00ff */
[----:B------:R-:W-:Y:S02]  /*1350*/  IMAD.U32 R6, RZ, RZ, UR4 ;  /* 0x00000004ff067e24 */ /* 0x000fe4000f8e00ff */
[----:B------:R-:W-:-:S02]  /*1360*/  IMAD.U32 R7, RZ, RZ, UR5 ;  /* 0x00000005ff077e24 */ /* 0x000fc4000f8e00ff */
[----:B------:R-:W-:Y:S02]  /*1370*/  IMAD.U32 R11, RZ, RZ, UR7 ;  /* 0x00000007ff0b7e24 */ /* 0x000fe4000f8e00ff */
[----:B------:R-:W-:Y:S02]  /*1380*/  IMAD.MOV.U32 R8, RZ, RZ, 0x1e1 ;  /* 0x000001e1ff087424 */ /* 0x000fe400078e00ff */
[----:B------:R-:W-:Y:S02]  /*1390*/  IMAD.MOV.U32 R12, RZ, RZ, 0x1 ;  /* 0x00000001ff0c7424 */ /* 0x000fe400078e00ff */
[----:B0-----:R-:W-:-:S07]  /*13a0*/  IMAD.MOV.U32 R13, RZ, RZ, RZ ;  /* 0x000000ffff0d7224 */ /* 0x001fce00078e00ff */
[----:B------:R-:W-:-:S07]  /*13b0*/  LEPC R20, `(.L_x_14) ;  /* 0x000000001014794e */ /* 0x000fce0000000000 */
[----:B-1---5:R-:W-:Y:S05]  /*13c0*/  CALL.ABS.NOINC R14 ;  /* 0x000000000e007343 */ /* 0x022fea0003c00000 */
.L_x_14:
[----:B------:R-:W-:-:S13]  /*13d0*/  ISETP.NE.AND P0, PT, R150, 0x3, PT ;  /* 0x000000039600780c */ /* 0x000fda0003f05270 */
[----:B------:R-:W-:Y:S05]  /*13e0*/  @!P0 BRA `(.L_x_15) ;  /* 0x0000000000048947 */ /* 0x000fea0003800000 */
[----:B------:R-:W-:Y:S01]  /*13f0*/  BPT.TRAP 0x1 ;  /* 0x000000040000795c */ /* 0x000fe20000300000 */
.L_x_15:
[----:B------:R-:W-:Y:S02]  /*1400*/  IMAD.U32 R3, RZ, RZ, UR39 ;  /* 0x00000027ff037e24 */ /* 0x000fe4000f8e00ff */
[----:B------:R-:W-:-:S03]  /*1410*/  IMAD.U32 R0, RZ, RZ, UR38 ;  /* 0x00000026ff007e24 */ /* 0x000fc6000f8e00ff */
[----:B------:R-:W-:Y:S02]  /*1420*/  LEA R3, R3, UR41, 0x3 ;  /* 0x0000002903037c11 */ /* 0x000fe4000f8e18ff */
[----:B------:R-:W-:-:S04]  /*1430*/  SHF.L.U32 R0, R0, 0x1f, RZ ;  /* 0x0000001f00007819 */ /* 0x000fc800000006ff */
[----:B------:R2:W3:Y:S01]  /*1440*/  SYNCS.PHASECHK.TRANS64.TRYWAIT P1, [R3+URZ], R0 ;  /* 0x00000000030075a7 */ /* 0x0004e2000802017f */
[----:B------:R-:W-:Y:S05]  /*1450*/  @!P0 BRA `(.L_x_16) ;  /* 0x0000000000048947 */ /* 0x000fea0003800000 */
[----:B------:R-:W-:Y:S01]  /*1460*/  BPT.TRAP 0x1 ;  /* 0x000000040000795c */ /* 0x000fe20000300000 */
.L_x_16:
[----:B---3--:R-:W-:Y:S05]  /*1470*/  @P1 BRA `(.L_x_17) ;  /* 0x0000000000081947 */ /* 0x008fea0003800000 */
[----:B------:R-:W3:Y:S02]  /*1480*/  SYNCS.PHASECHK.TRANS64.TRYWAIT P1, [R3+URZ], R0 ;  /* 0x00000000030075a7 */ /* 0x000ee4000802017f */
[----:B---3--:R-:W-:Y:S05]  /*1490*/  @!P1 BRA `(.L_x_18) ;  /* 0x000000a400809947 */ /* 0x008fea0003800000 */
.L_x_17:
[----:B------:R-:W-:-:S04]  /*14a0*/  UISETP.LT.AND UP0, UPT, UR40, 0x1, UPT ;  /* 0x000000012800788c */ /* 0x000fc8000bf01270 */
[----:B------:R-:W-:-:S06]  /*14b0*/  USEL UR4, UR40, 0x1, UP0 ;  /* 0x0000000128047887 */ /* 0x000fcc0008000000 */
[----:B--23--:R-:W-:Y:S01]  /*14c0*/  IMAD.U32 R0, RZ, RZ, UR4 ;  /* 0x00000004ff007e24 */ /* 0x00cfe2000f8e00ff */
[----:B------:R-:W-:Y:S05]  /*14d0*/  WARPSYNC.ALL ;  /* 0x0000000000007948 */ /* 0x000fea0003800000 */
[----:B------:R-:W-:-:S04]  /*14e0*/  IADD3 R0, -R0, UR40, RZ ;  /* 0x0000002800007c10 */ /* 0x000fc8000fffe1ff */
[----:B------:R-:W-:Y:S01]  /*14f0*/  ISETP.GE.AND P1, PT, R0, 0x1, PT ;  /* 0x000000010000780c */ /* 0x000fe20003f26270 */
[----:B------:R-:W-:Y:S01]  /*1500*/  UIADD3 UR4, UR41, 0x22a80, URZ ;  /* 0x00022a8029047890 */ /* 0x000fe2000fffe03f */
[----:B------:R-:W-:Y:S01]  /*1510*/  WARPGROUP.ARRIVE ;  /* 0x00000000000079c5 */ /* 0x000fe20000000000 */
[----:B------:R-:W-:Y:S02]  /*1520*/  ULOP3.LUT UR28, UR42, 0x10000, URZ, 0xfc, !UPT ;  /* 0x000100002a1c7892 */ /* 0x000fe4000f8efc3f */
[----:B------:R-:W-:Y:S02]  /*1530*/  USHF.R.U32.HI UR4, URZ, 0x4, UR4 ;  /* 0x000000043f047899 */ /* 0x000fe40008011604 */
[----:B------:R-:W-:Y:S02]  /*1540*/  UIMAD UR24, UR39, 0x180, UR28 ;  /* 0x00000180271878a4 */ /* 0x000fe4000f8e021c */
[----:B------:R-:W-:Y:S01]  /*1550*/  ULOP3.LUT UR4, UR4, 0x3fff, URZ, 0xc0, !UPT ;  /* 0x00003fff04047892 */ /* 0x000fe2000f8ec03f */
[----:B------:R-:W-:Y:S01]  /*1560*/  UMOV UR5, 0xc0000010 ;  /* 0xc000001000057882 */ /* 0x000fe20000000000 */
[----:B------:R-:W-:-:S02]  /*1570*/  UMOV UR7, 0xc0000010 ;  /* 0xc000001000077882 */ /* 0x000fc40000000000 */
[----:B------:R-:W-:Y:S01]  /*1580*/  ULOP3.LUT UR29, UR4, 0x10000, URZ, 0xfc, !UPT ;  /* 0x00010000041d7892 */ /* 0x000fe2000f8efc3f */
[----:B------:R-:W-:Y:S02]  /*1590*/  UMOV UR9, UR5 ;  /* 0x0000000500097c82 */ /* 0x000fe40008000000 */
[----:B------:R-:W-:Y:S01]  /*15a0*/  UMOV UR4, UR24 ;  /* 0x0000001800047c82 */ /* 0x000fe20008000000 */
[----:B------:R-:W-:Y:S01]  /*15b0*/  UIMAD UR6, UR39, 0xe0, UR29 ;  /* 0x000000e0270678a4 */ /* 0x000fe2000f8e021d */
[----:B------:R-:W-:Y:S01]  /*15c0*/  UMOV UR8, UR4 ;  /* 0x0000000400087c82 */ /* 0x000fe20008000000 */
[----:B------:R-:W-:Y:S02]  /*15d0*/  UMOV UR11, 0xc0000010 ;  /* 0xc0000010000b7882 */ /* 0x000fe40000000000 */
[----:B------:R-:W-:Y:S02]  /*15e0*/  UIADD3 UR10, UR6, 0x20, URZ ;  /* 0x00000020060a7890 */ /* 0x000fe4000fffe03f */
[----:B------:R-:W-:Y:S01]  /*15f0*/  UIADD3 UR14, UR6, 0x40, URZ ;  /* 0x00000040060e7890 */ /* 0x000fe2000fffe03f */
[----:B------:R-:W-:-:S02]  /*1600*/  UMOV UR12, UR4 ;  /* 0x00000004000c7c82 */ /* 0x000fc40008000000 */
[----:B------:R-:W-:Y:S01]  /*1610*/  HGMMA.64x16x16.F32 R128, gdesc[UR4], RZ, !UPT, gsb0 ;  /* 0x00200000048079f0 */ /* 0x000fe2000c0008ff */
[----:B------:R-:W-:Y:S01]  /*1620*/  UMOV UR13, UR5 ;  /* 0x00000005000d7c82 */ /* 0x000fe20008000000 */
[----:B------:R-:W-:Y:S01]  /*1630*/  UMOV UR15, 0xc0000010 ;  /* 0xc0000010000f7882 */ /* 0x000fe20000000000 */
[----:B------:R-:W-:Y:S01]  /*1640*/  UIADD3 UR18, UR6, 0x60, URZ ;  /* 0x0000006006127890 */ /* 0x000fe2000fffe03f */
[----:B------:R-:W-:Y:S01]  /*1650*/  UMOV UR16, UR4 ;  /* 0x0000000400107c82 */ /* 0x000fe20008000000 */
        /* <DEDUP_REMOVED lines=8> */
[----:B------:R-:W-:Y:S01]  /*16e0*/  UMOV UR27, 0xc0000010 ;  /* 0xc0000010001b7882 */ /* 0x000fe20000000000 */
[----:B------:R-:W-:Y:S01]  /*16f0*/  UIADD3 UR34, UR6, 0xc0, URZ ;  /* 0x000000c006227890 */ /* 0x000fe2000fffe03f */
[----:B------:R-:W-:Y:S01]  /*1700*/  UMOV UR32, UR4 ;  /* 0x0000000400207c82 */ /* 0x000fe20008000000 */
[----:B------:R-:W-:Y:S01]  /*1710*/  UMOV UR33, UR5 ;  /* 0x0000000500217c82 */ /* 0x000fe20008000000 */
[----:B------:R-:W-:Y:S01]  /*1720*/  UMOV UR35, 0xc0000010 ;  /* 0xc000001000237882 */ /* 0x000fe20000000000 */
[----:B------:R-:W-:-:S02]  /*1730*/  WARPGROUP.DEPBAR.LE gsb0, 0x0 ;  /* 0x00008000000079c5 */ /* 0x000fc40000010000 */
[----:B------:R-:W-:-:S06]  /*1740*/  WARPGROUP.ARRIVE ;  /* 0x00000000000079c5 */ /* 0x000fcc0000000000 */
[----:B------:R-:W-:Y:S01]  /*1750*/  HGMMA.64x16x16.F32 R112, gdesc[UR8], RZ, !UPT, gsb0 ;  /* 0x00200000087079f0 */ /* 0x000fe2000c0008ff */
[----:B------:R-:W-:-:S03]  /*1760*/  UIADD3 UR8, UR24, 0x100, URZ ;  /* 0x0000010018087890 */ /* 0x000fc6000fffe03f */
[----:B------:R-:W-:Y:S01]  /*1770*/  UMOV UR24, UR4 ;  /* 0x0000000400187c82 */ /* 0x000fe20008000000 */
[----:B------:R-:W-:Y:S02]  /*1780*/  WARPGROUP.DEPBAR.LE gsb0, 0x0 ;  /* 0x00008000000079c5 */ /* 0x000fe40000010000 */
[----:B------:R-:W-:-:S06]  /*1790*/  WARPGROUP.ARRIVE ;  /* 0x00000000000079c5 */ /* 0x000fcc0000000000 */
[----:B------:R-:W-:Y:S03]  /*17a0*/  HGMMA.64x16x16.F32 R96, gdesc[UR12], RZ, !UPT, gsb0 ;  /* 0x002000000c6079f0 */ /* 0x000fe6000c0008ff */
        /* <DEDUP_REMOVED lines=11> */
[----:B------:R-:W-:Y:S01]  /*1860*/  HGMMA.64x16x16.F32 R32, gdesc[UR32], RZ, !UPT, gsb0 ;  /* 0x00200000202079f0 */ /* 0x000fe2000c0008ff */
[----:B------:R-:W-:Y:S01]  /*1870*/  UMOV UR32, UR8 ;  /* 0x0000000800207c82 */ /* 0x000fe20008000000 */
[----:B------:R-:W-:Y:S01]  /*1880*/  UMOV UR33, 0xc0000010 ;  /* 0xc000001000217882 */ /* 0x000fe20000000000 */
[----:B------:R-:W-:Y:S01]  /*1890*/  UMOV UR24, UR32 ;  /* 0x0000002000187c82 */ /* 0x000fe20008000000 */
        /* <DEDUP_REMOVED lines=11> */
[----:B------:R-:W-:-:S02]  /*1950*/  WARPGROUP.DEPBAR.LE gsb0, 0x0 ;  /* 0x00008000000079c5 */ /* 0x000fc40000010000 */
        /* <DEDUP_REMOVED lines=21> */
[----:B------:R-:W-:Y:S05]  /*1ab0*/  @!P1 BRA `(.L_x_19) ;  /* 0x0000000400ec9947 */ /* 0x000fea0003800000 */
[----:B------:R-:W-:Y:S01]  /*1ac0*/  UIADD3 UR30, UR39, 0x1, URZ ;  /* 0x00000001271e7890 */ /* 0x000fe2000fffe03f */
[----:B------:R-:W-:Y:S01]  /*1ad0*/  IMAD.MOV.U32 R3, RZ, RZ, R0 ;  /* 0x000000ffff037224 */ /* 0x000fe200078e0000 */
[----:B------:R-:W-:Y:S02]  /*1ae0*/  UMOV UR31, UR39 ;  /* 0x00000027001f7c82 */ /* 0x000fe40008000000 */
[----:B------:R-:W-:-:S04]  /*1af0*/  UISETP.NE.AND UP0, UPT, UR30, 0x17, UPT ;  /* 0x000000171e00788c */ /* 0x000fc8000bf05270 */
[----:B------:R-:W-:Y:S02]  /*1b00*/  USEL UR4, URZ, 0x1, UP0 ;  /* 0x000000013f047887 */ /* 0x000fe40008000000 */
[----:B------:R-:W-:Y:S02]  /*1b10*/  USEL UR30, UR30, URZ, UP0 ;  /* 0x0000003f1e1e7287 */ /* 0x000fe40008000000 */
[----:B------:R-:W-:-:S06]  /*1b20*/  ULOP3.LUT UR4, UR38, UR4, URZ, 0x3c, !UPT ;  /* 0x0000000426047292 */ /* 0x000fcc000f8e3c3f */
[----:B------:R-:W-:-:S07]  /*1b30*/  IMAD.U32 R6, RZ, RZ, UR4 ;  /* 0x00000004ff067e24 */ /* 0x000fce000f8e00ff */
.L_x_26:
[----:B------:R-:W-:Y:S05]  /*1b40*/  @!P0 BRA `(.L_x_20) ;  /* 0x0000000000048947 */ /* 0x000fea0003800000 */
[----:B------:R-:W-:Y:S01]  /*1b50*/  BPT.TRAP 0x1 ;  /* 0x000000040000795c */ /* 0x000fe20000300000 */
.L_x_20:
[----:B------:R-:W-:Y:S01]  /*1b60*/  ULEA UR4, UR30, UR41, 0x3 ;  /* 0x000000291e047291 */ /* 0x000fe2000f8e183f */
[----:B01----:R-:W-:-:S08]  /*1b70*/  SHF.L.U32 R4, R6, 0x1f, RZ ;  /* 0x0000001f06047819 */ /* 0x003fd000000006ff */
[----:B------:R0:W1:Y:S01]  /*1b80*/  SYNCS.PHASECHK.TRANS64.TRYWAIT P1, [UR4], R4 ;  /* 0x00000004ff0075a7 */ /* 0x0000620008020144 */
[----:B------:R-:W-:Y:S05]  /*1b90*/  @!P0 BRA `(.L_x_21) ;  /* 0x0000000000048947 */ /* 0x000fea0003800000 */
[----:B------:R-:W-:Y:S01]  /*1ba0*/  BPT.TRAP 0x1 ;  /* 0x000000040000795c */ /* 0x000fe20000300000 */
.L_x_21:
[----:B-1----:R-:W-:Y:S05]  /*1bb0*/  @P1 BRA `(.L_x_22) ;  /* 0x0000000000081947 */ /* 0x002fea0003800000 */
[----:B------:R-:W1:Y:S02]  /*1bc0*/  SYNCS.PHASECHK.TRANS64.TRYWAIT P1, [UR4], R4 ;  /* 0x00000004ff0075a7 */ /* 0x000e640008020144 */
[----:B-1----:R-:W-:Y:S05]  /*1bd0*/  @!P1 BRA `(.L_x_23) ;  /* 0x0000009c00c49947 */ /* 0x002fea0003800000 */
.L_x_22:
[----:B------:R-:W-:Y:S01]  /*1be0*/  UIMAD UR4, UR30, 0x180, UR28 ;  /* 0x000001801e0478a4 */ /* 0x000fe2000f8e021c */
[----:B------:R-:W-:Y:S01]  /*1bf0*/  WARPGROUP.ARRIVE ;  /* 0x00000000000079c5 */ /* 0x000fe20000000000 */
[----:B------:R-:W-:Y:S01]  /*1c00*/  UIMAD UR6, UR30, 0xe0, UR29 ;  /* 0x000000e01e0678a4 */ /* 0x000fe2000f8e021d */
[----:B------:R-:W-:Y:S01]  /*1c10*/  UMOV UR5, 0xc0000010 ;  /* 0xc000001000057882 */ /* 0x000fe20000000000 */
[----:B------:R-:W-:Y:S02]  /*1c20*/  UMOV UR7, 0xc0000010 ;  /* 0xc000001000077882 */ /* 0x000fe40000000000 */
[----:B------:R-:W-:Y:S01]  /*1c30*/  UIADD3 UR10, UR6, 0x20, URZ ;  /* 0x00000020060a7890 */ /* 0x000fe2000fffe03f */
[----:B------:R-:W-:Y:S01]  /*1c40*/  UMOV UR8, UR4 ;  /* 0x0000000400087c82 */ /* 0x000fe20008000000 */
[----:B------:R-:W-:Y:S01]  /*1c50*/  UMOV UR9, UR5 ;  /* 0x0000000500097c82 */ /* 0x000fe20008000000 */
[----:B------:R-:W-:Y:S02]  /*1c60*/  UMOV UR11, 0xc0000010 ;  /* 0xc0000010000b7882 */ /* 0x000fe40000000000 */
[----:B------:R-:W-:Y:S01]  /*1c70*/  HGMMA.64x16x16.F32 R128, gdesc[UR4], R128, gsb0 ;  /* 0x00200000048079f0 */ /* 0x000fe20008000880 */
        /* <DEDUP_REMOVED lines=22> */
[----:B------:R-:W-:Y:S01]  /*1de0*/  HGMMA.64x16x16.F32 R112, gdesc[UR8], R112, gsb0 ;  /* 0x00200000087079f0 */ /* 0x000fe20008000870 */
[----:B------:R-:W-:Y:S02]  /*1df0*/  UIADD3 UR8, UR4, 0x100, URZ ;  /* 0x0000010004087890 */ /* 0x000fe4000fffe03f */
[----:B------:R-:W-:Y:S02]  /*1e00*/  WARPGROUP.DEPBAR.LE gsb0, 0x0 ;  /* 0x00008000000079c5 */ /* 0x000fe40000010000 */
[----:B------:R-:W-:-:S06]  /*1e10*/  WARPGROUP.ARRIVE ;  /* 0x00000000000079c5 */ /* 0x000fcc0000000000 */
[----:B------:R-:W-:Y:S03]  /*1e20*/  HGMMA.64x16x16.F32 R96, gdesc[UR12], R96, gsb0 ;  /* 0x002000000c6079f0 */ /* 0x000fe60008000860 */
        /* <DEDUP_REMOVED lines=11> */
[----:B------:R-:W-:Y:S01]  /*1ee0*/  HGMMA.64x16x16.F32 R32, gdesc[UR32], R32, gsb0 ;  /* 0x00200000202079f0 */ /* 0x000fe20008000820 */
        /* <DEDUP_REMOVED lines=36> */
[----:B------:R-:W-:Y:S05]  /*2130*/  @!P0 BRA `(.L_x_24) ;  /* 0x0000000000048947 */ /* 0x000fea0003800000 */
[----:B------:R-:W-:Y:S01]  /*2140*/  BPT.TRAP 0x1 ;  /* 0x000000040000795c */ /* 0x000fe20000300000 */
.L_x_24:
[----:B------:R-:W-:Y:S01]  /*2150*/  ULEA UR4, UR31, UR41, 0x3 ;  /* 0x000000291f047291 */ /* 0x000fe2000f8e183f */
[----:B------:R-:W-:-:S03]  /*2160*/  ISETP.GT.U32.AND P1, PT, R19, 0x1, PT ;  /* 0x000000011300780c */ /* 0x000fc60003f24070 */
[----:B------:R-:W-:-:S04]  /*2170*/  UIADD3 UR4, UR4, 0xb8, URZ ;  /* 0x000000b804047890 */ /* 0x000fc8000fffe03f */
[----:B------:R-:W-:-:S09]  /*2180*/  UPRMT UR4, URZ, 0x654, UR4 ;  /* 0x000006543f047896 */ /* 0x000fd20008000004 */
[----:B------:R-:W-:Y:S01]  /*2190*/  SYNCS.ARRIVE.TRANS64.RED.A1T0 RZ, [UR4], RZ ;  /* 0x000000ffffff79a7 */ /* 0x000fe20008100404 */
[----:B------:R-:W-:Y:S05]  /*21a0*/  @P1 BRA `(.L_x_25) ;  /* 0x0000000000041947 */ /* 0x000fea0003800000 */
[----:B------:R-:W-:Y:S01]  /*21b0*/  BPT.TRAP 0x1 ;  /* 0x000000040000795c */ /* 0x000fe20000300000 */
.L_x_25:
[----:B------:R-:W-:Y:S01]  /*21c0*/  UIADD3 UR30, UR30, 0x1, URZ ;  /* 0x000000011e1e7890 */ /* 0x000fe2000fffe03f */
[C---:B------:R-:W-:Y:S01]  /*21d0*/  ISETP.GT.AND P1, PT, R3.reuse, 0x1, PT ;  /* 0x000000010300780c */ /* 0x040fe20003f24270 */
[----:B------:R-:W-:Y:S01]  /*21e0*/  UIADD3 UR31, UR31, 0x1, URZ ;  /* 0x000000011f1f7890 */ /* 0x000fe2000fffe03f */
[----:B------:R-:W-:Y:S01]  /*21f0*/  VIADD R3, R3, 0xffffffff ;  /* 0xffffffff03037836 */ /* 0x000fe20000000000 */
[----:B------:R-:W-:Y:S02]  /*2200*/  UISETP.NE.AND UP0, UPT, UR30, 0x17, UPT ;  /* 0x000000171e00788c */ /* 0x000fe4000bf05270 */
[----:B------:R-:W-:Y:S02]  /*2210*/  UISETP.NE.AND UP1, UPT, UR31, 0x17, UPT ;  /* 0x000000171f00788c */ /* 0x000fe4000bf25270 */
[----:B------:R-:W-:Y:S02]  /*2220*/  USEL UR4, URZ, 0x1, UP0 ;  /* 0x000000013f047887 */ /* 0x000fe40008000000 */
[----:B------:R-:W-:-:S02]  /*2230*/  USEL UR30, UR30, URZ, UP0 ;  /* 0x0000003f1e1e7287 */ /* 0x000fc40008000000 */
[----:B------:R-:W-:Y:S02]  /*2240*/  USEL UR31, UR31, URZ, UP1 ;  /* 0x0000003f1f1f7287 */ /* 0x000fe40008800000 */
[----:B------:R-:W-:Y:S01]  /*2250*/  LOP3.LUT R6, R6, UR4, RZ, 0x3c, !PT ;  /* 0x0000000406067c12 */ /* 0x000fe2000f8e3cff */
[----:B------:R-:W-:Y:S09]  /*2260*/  @P1 BRA `(.L_x_26) ;  /* 0xfffffff800341947 */ /* 0x000ff2000383ffff */
.L_x_19:
[----:B------:R-:W2:Y:S02]  /*2270*/  LDC R3, c[0x0][0x28c] ;  /* 0x0000a300ff037b82 */ /* 0x000ea40000000800 */
[----:B--2---:R-:W-:-:S13]  /*2280*/  ISETP.GE.AND P1, PT, R3, 0x1, PT ;  /* 0x000000010300780c */ /* 0x004fda0003f26270 */
[----:B------:R-:W-:Y:S05]  /*2290*/  @!P1 BRA `(.L_x_27) ;  /* 0x0000000000349947 */ /* 0x000fea0003800000 */
[----:B------:R-:W-:Y:S05]  /*22a0*/  @!P0 BRA `(.L_x_28) ;  /* 0x0000000000048947 */ /* 0x000fea0003800000 */
[----:B------:R-:W-:Y:S01]  /*22b0*/  BPT.TRAP 0x1 ;  /* 0x000000040000795c */ /* 0x000fe20000300000 */
.L_x_28:
[----:B------:R-:W-:Y:S01]  /*22c0*/  VIADD R0, R0, UR39 ;  /* 0x0000002700007c36 */ /* 0x000fe20008000000 */
[----:B------:R-:W-:-:S03]  /*22d0*/  ISETP.GT.U32.AND P0, PT, R19, 0x1, PT ;  /* 0x000000011300780c */ /* 0x000fc60003f04070 */
[----:B01----:R-:W-:-:S05]  /*22e0*/  IMAD.WIDE.U32 R4, R0, -0x4de9bd37, RZ ;  /* 0xb21642c900047825 */ /* 0x003fca00078e00ff */
[----:B------:R-:W-:-:S05]  /*22f0*/  SHF.R.U32.HI R5, RZ, 0x4, R5 ;  /* 0x00000004ff057819 */ /* 0x000fca0000011605 */
[----:B------:R-:W-:-:S05]  /*2300*/  IMAD R0, R5, -0x17, R0 ;  /* 0xffffffe905007824 */ /* 0x000fca00078e0200 */
[----:B------:R-:W-:-:S05]  /*2310*/  LEA R0, R0, UR41, 0x3 ;  /* 0x0000002900007c11 */ /* 0x000fca000f8e18ff */
[----:B------:R-:W-:-:S05]  /*2320*/  VIADD R0, R0, 0xb8 ;  /* 0x000000b800007836 */ /* 0x000fca0000000000 */
[----:B------:R-:W-:-:S04]  /*2330*/  PRMT R0, RZ, 0x654, R0 ;  /* 0x00000654ff007816 */ /* 0x000fc80000000000 */
[----:B------:R2:W-:Y:S01]  /*2340*/  SYNCS.ARRIVE.TRANS64.RED.A1T0 RZ, [R0+URZ], RZ ;  /* 0x000000ff00ff79a7 */ /* 0x0005e2000810043f */
[----:B------:R-:W-:Y:S05]  /*2350*/  @P0 BRA `(.L_x_27) ;  /* 0x0000000000040947 */ /* 0x000fea0003800000 */
[----:B------:R-:W-:Y:S01]  /*2360*/  BPT.TRAP 0x1 ;  /* 0x000000040000795c */ /* 0x000fe20000300000 */
.L_x_27:
[----:B01----:R-:W0:Y:S01]  /*2370*/  LDC R5, c[0x0][0x288] ;  /* 0x0000a200ff057b82 */ /* 0x003e220000000800 */
[----:B--2---:R-:W-:Y:S01]  /*2380*/  LOP3.LUT R0, R22, 0x1, RZ, 0xc0, !PT ;  /* 0x0000000116007812 */ /* 0x004fe200078ec0ff */
[----:B------:R-:W-:Y:S01]  /*2390*/  IMAD R139, R139, 0x70, RZ ;  /* 0x000000708b8b7824 */ /* 0x000fe200078e02ff */
[----:B------:R-:W-:Y:S01]  /*23a0*/  SHF.R.U32.HI R3, RZ, 0x2, R18 ;  /* 0x00000002ff037819 */ /* 0x000fe20000011612 */
[----:B------:R-:W-:Y:S01]  /*23b0*/  UIADD3 UR39, UR40, UR39, URZ ;  /* 0x0000002728277290 */ /* 0x000fe2000fffe03f */
[----:B------:R-:W-:Y:S01]  /*23c0*/  LOP3.LUT R4, R18, 0x60, RZ, 0xc0, !PT ;  /* 0x0000006012047812 */ /* 0x000fe200078ec0ff */
[----:B------:R-:W-:Y:S01]  /*23d0*/  IMAD.SHL.U32 R20, R0, 0x40, RZ ;  /* 0x0000004000147824 */ /* 0x000fe200078e00ff */
[----:B------:R-:W-:Y:S01]  /*23e0*/  LOP3.LUT R3, R3, 0x7, RZ, 0xc0, !PT ;  /* 0x0000000703037812 */ /* 0x000fe200078ec0ff */
[----:B------:R-:W-:Y:S01]  /*23f0*/  IMAD R6, R136, 0xc0, RZ ;  /* 0x000000c088067824 */ /* 0x000fe200078e02ff */
[----:B------:R-:W-:Y:S01]  /*2400*/  SHF.R.U32.HI R4, RZ, 0x1, R4 ;  /* 0x00000001ff047819 */ /* 0x000fe20000011604 */
[----:B------:R-:W-:Y:S01]  /*2410*/  UISETP.GT.U32.AND UP0, UPT, UR39, 0x16, UPT ;  /* 0x000000162700788c */ /* 0x000fe2000bf04070 */
[--C-:B------:R-:W-:Y:S01]  /*2420*/  LOP3.LUT R20, R20, 0x40, R3.reuse, 0xe2, !PT ;  /* 0x0000004014147812 */ /* 0x100fe200078ee203 */
[----:B------:R-:W-:Y:S01]  /*2430*/  IMAD.SHL.U32 R10, R18, 0x2, RZ ;  /* 0x00000002120a7824 */ /* 0x000fe200078e00ff */
[-C--:B------:R-:W-:Y:S01]  /*2440*/  IADD3 R3, RZ, -R4.reuse, -R3 ;  /* 0x80000004ff037210 */ /* 0x080fe20007ffe803 */
[----:B------:R-:W-:Y:S01]  /*2450*/  ULDC UR7, c[0x0][0x284] ;  /* 0x0000a10000077ab9 */ /* 0x000fe20000000800 */
[----:B------:R-:W-:Y:S01]  /*2460*/  UISETP.LT.U32.AND UP0, UPT, UR40, 0x17, UP0 ;  /* 0x000000172800788c */ /* 0x000fe20008701070 */
[----:B------:R-:W-:Y:S01]  /*2470*/  SHF.R.S32.HI R9, RZ, 0x1f, R23 ;  /* 0x0000001fff097819 */ /* 0x000fe20000011417 */
[----:B------:R-:W-:Y:S01]  /*2480*/  UISETP.GE.U32.AND UP1, UPT, UR40, 0x17, UPT ;  /* 0x000000172800788c */ /* 0x000fe2000bf26070 */
[----:B------:R-:W-:Y:S01]  /*2490*/  IMAD R3, R0, -0x40, R3 ;  /* 0xffffffc000037824 */ /* 0x000fe200078e0203 */
[----:B------:R-:W-:Y:S01]  /*24a0*/  LOP3.LUT R0, R18, 0x3, RZ, 0xc0, !PT ;  /* 0x0000000312007812 */ /* 0x000fe200078ec0ff */
[----:B------:R-:W-:Y:S01]  /*24b0*/  UIMAD.WIDE.U32 UR4, UR39, -0x4de9bd37, URZ ;  /* 0xb21642c9270478a5 */ /* 0x000fe2000f8e003f */
[C---:B------:R-:W-:Y:S01]  /*24c0*/  LOP3.LUT R10, R139.reuse, 0x6, R10, 0xf8, !PT ;  /* 0x000000068b0a7812 */ /* 0x040fe200078ef80a */
[----:B------:R-:W-:Y:S01]  /*24d0*/  USEL UR6, URZ, 0x1, !UP0 ;  /* 0x000000013f067887 */ /* 0x000fe2000c000000 */
[----:B------:R-:W-:Y:S01]  /*24e0*/  LOP3.LUT R20, R20, R4, RZ, 0xfc, !PT ;  /* 0x0000000414147212 */ /* 0x000fe200078efcff */
[----:B------:R-:W-:Y:S01]  /*24f0*/  ULDC.64 UR8, c[0x0][0x5d0] ;  /* 0x0001740000087ab9 */ /* 0x000fe20000000a00 */
[----:B0-----:R-:W-:Y:S01]  /*2500*/  ISETP.GE.AND P0, PT, R139, R5, PT ;  /* 0x000000058b00720c */ /* 0x001fe20003f06270 */
[----:B------:R-:W-:Y:S01]  /*2510*/  IMAD R8, R0, -0x2, R5 ;  /* 0xfffffffe00087824 */ /* 0x000fe200078e0205 */
[----:B------:R-:W-:Y:S01]  /*2520*/  SHF.R.S32.HI R11, RZ, 0x1f, R10 ;  /* 0x0000001fff0b7819 */ /* 0x000fe2000001140a */
[----:B------:R-:W-:Y:S01]  /*2530*/  IMAD R0, R9, UR8, RZ ;  /* 0x0000000809007c24 */ /* 0x000fe2000f8e02ff */
[C---:B------:R-:W-:Y:S01]  /*2540*/  ISETP.GE.OR P0, PT, R6.reuse, UR7, P0 ;  /* 0x0000000706007c0c */ /* 0x040fe20008706670 */
[----:B------:R-:W-:Y:S01]  /*2550*/  USHF.R.U32.HI UR4, URZ, 0x4, UR5 ;  /* 0x000000043f047899 */ /* 0x000fe20008011605 */
[----:B------:R-:W-:Y:S01]  /*2560*/  IMAD.MOV.U32 R21, RZ, RZ, RZ ;  /* 0x000000ffff157224 */ /* 0x000fe200078e00ff */
[----:B------:R-:W-:Y:S01]  /*2570*/  ULOP3.LUT UR38, UR38, UR6, URZ, 0x3c, !UPT ;  /* 0x0000000626267292 */ /* 0x000fe2000f8e3c3f */
[C---:B------:R-:W-:Y:S01]  /*2580*/  IMAD R7, R23.reuse, UR9, R0 ;  /* 0x0000000917077c24 */ /* 0x040fe2000f8e0200 */
[----:B------:R-:W-:Y:S01]  /*2590*/  UIMAD UR39, UR4, -0x17, UR39 ;  /* 0xffffffe9042778a4 */ /* 0x000fe2000f8e0227 */
[----:B------:R-:W-:Y:S01]  /*25a0*/  IMAD.WIDE.U32 R4, R23, UR8, R10 ;  /* 0x0000000817047c25 */ /* 0x000fe2000f8e000a */
[----:B------:R-:W-:Y:S01]  /*25b0*/  IADD3 R0, -R6, UR7, R3 ;  /* 0x0000000706007c10 */ /* 0x000fe2000fffe103 */
[----:B------:R-:W-:-:S02]  /*25c0*/  @UP1 ULOP3.LUT UR38, UR38, 0x1, UR4, 0x78, !UPT ;  /* 0x0000000126261892 */ /* 0x000fc4000f8e7804 */
[----:B------:R-:W-:-:S04]  /*25d0*/  IMAD.WIDE R20, R136, 0xc0, R20 ;  /* 0x000000c088147825 */ /* 0x000fc800078e0214 */
[----:B------:R-:W-:Y:S02]  /*25e0*/  IMAD.IADD R7, R5, 0x1, R7 ;  /* 0x0000000105077824 */ /* 0x000fe400078e0207 */
[----:B------:R-:W-:Y:S02]  /*25f0*/  IMAD.IADD R3, R8, 0x1, -R139 ;  /* 0x0000000108037824 */ /* 0x000fe400078e0a8b */
[----:B------:R-:W-:Y:S02]  /*2600*/  IMAD.MOV.U32 R136, RZ, RZ, -0x1 ;  /* 0xffffffffff887424 */ /* 0x000fe400078e00ff */
[----:B------:R-:W-:Y:S01]  /*2610*/  IMAD.MOV.U32 R6, RZ, RZ, R4 ;  /* 0x000000ffff067224 */ /* 0x000fe200078e0004 */
[----:B------:R-:W-:Y:S06]  /*2620*/  @P0 BRA `(.L_x_29) ;  /* 0x0000006c003c0947 */ /* 0x000fec0003800000 */
[----:B------:R-:W0:Y:S01]  /*2630*/  LDC.64 R4, c[0x0][0x5c8] ;  /* 0x00017200ff047b82 */ /* 0x000e220000000a00 */
[----:B-----5:R-:W-:Y:S01]  /*2640*/  FSETP.NEU.AND P2, PT, R138, RZ, PT ;  /* 0x000000ff8a00720b */ /* 0x020fe20003f4d000 */
[----:B------:R-:W-:Y:S01]  /*2650*/  BSSY B0, `(.L_x_29) ;  /* 0x00006cc000007945 */ /* 0x000fe20003800000 */
[----:B------:R-:W-:-:S04]  /*2660*/  ISETP.GT.AND P0, PT, R3, RZ, PT ;  /* 0x000000ff0300720c */ /* 0x000fc80003f04270 */
[----:B------:R-:W-:Y:S01]  /*2670*/  ISETP.GT.AND P1, PT, R0, RZ, P0 ;  /* 0x000000ff0000720c */ /* 0x000fe20000724270 */
[-C--:B0-----:R-:W-:Y:S02]  /*2680*/  IMAD R8, R21, R4.reuse, RZ ;  /* 0x0000000415087224 */ /* 0x081fe400078e02ff */
[----:B------:R-:W-:-:S04]  /*2690*/  IMAD.WIDE.U32 R144, R20, R4, R6 ;  /* 0x0000000414907225 */ /* 0x000fc800078e0006 */
[----:B------:R-:W-:-:S04]  /*26a0*/  IMAD R7, R20, R5, R8 ;  /* 0x0000000514077224 */ /* 0x000fc800078e0208 */
[----:B------:R-:W-:Y:S01]  /*26b0*/  IMAD.IADD R153, R145, 0x1, R7 ;  /* 0x0000000191997824 */ /* 0x000fe200078e0207 */
[----:B------:R-:W-:Y:S06]  /*26c0*/  @!P2 BRA `(.L_x_30) ;  /* 0x0000004c0048a947 */ /* 0x000fec0003800000 */
[----:B------:R-:W0:Y:S01]  /*26d0*/  LDC.64 R140, c[0x0][0x5b8] ;  /* 0x00016e00ff8c7b82 */ /* 0x000e220000000a00 */
[----:B------:R-:W-:-:S07]  /*26e0*/  ULDC.64 UR4, c[0x0][0x5c0] ;  /* 0x0001700000047ab9 */ /* 0x000fce0000000a00 */
[----:B------:R-:W1:Y:S08]  /*26f0*/  LDC.64 R142, c[0x0][0x5b0] ;  /* 0x00016c00ff8e7b82 */ /* 0x000e700000000a00 */
[----:B------:R-:W2:Y:S01]  /*2700*/  LDC.64 R12, c[0x0][0x5a8] ;  /* 0x00016a00ff0c7b82 */ /* 0x000ea20000000a00 */
[-C--:B0-----:R-:W-:Y:S02]  /*2710*/  IMAD R6, R9, R140.reuse, RZ ;  /* 0x0000008c09067224 */ /* 0x081fe400078e02ff */
[----:B------:R-:W-:-:S04]  /*2720*/  IMAD.WIDE.U32 R146, R23, R140, R10 ;  /* 0x0000008c17927225 */ /* 0x000fc800078e000a */
[----:B------:R-:W-:Y:S02]  /*2730*/  IMAD R141, R23, R141, R6 ;  /* 0x0000008d178d7224 */ /* 0x000fe400078e0206 */
[-C--:B-1----:R-:W-:Y:S02]  /*2740*/  IMAD R139, R21, R142.reuse, RZ ;  /* 0x0000008e158b7224 */ /* 0x082fe400078e02ff */
[----:B------:R-:W-:Y:S02]  /*2750*/  IMAD.IADD R149, R147, 0x1, R141 ;  /* 0x0000000193957824 */ /* 0x000fe400078e028d */
[----:B------:R-:W-:Y:S02]  /*2760*/  IMAD.MOV.U32 R148, RZ, RZ, R146 ;  /* 0x000000ffff947224 */ /* 0x000fe400078e0092 */
[C---:B------:R-:W-:Y:S02]  /*2770*/  IMAD R139, R20.reuse, R143, R139 ;  /* 0x0000008f148b7224 */ /* 0x040fe400078e028b */
[----:B------:R-:W-:-:S04]  /*2780*/  IMAD.WIDE.U32 R6, R20, R142, R148 ;  /* 0x0000008e14067225 */ /* 0x000fc800078e0094 */
[----:B------:R-:W-:Y:S01]  /*2790*/  IMAD.IADD R7, R7, 0x1, R139 ;  /* 0x0000000107077824 */ /* 0x000fe200078e028b */
[----:B--2---:R-:W-:-:S04]  /*27a0*/  LEA R8, P2, R6, R12, 0x1 ;  /* 0x0000000c06087211 */ /* 0x004fc800078408ff */
[----:B------:R-:W-:-:S05]  /*27b0*/  LEA.HI.X R9, R6, R13, R7, 0x1, P2 ;  /* 0x0000000d06097211 */ /* 0x000fca00010f0c07 */
[----:B------:R0:W2:Y:S01]  /*27c0*/  @P1 LDG.E.LTC128B.U16 R151, desc[UR36][R8.64] ;  /* 0x0000002408971981 */ /* 0x0000a2000c1e1520 */
[----:B------:R-:W-:Y:S01]  /*27d0*/  LEA R6, P2, R144, UR4, 0x1 ;  /* 0x0000000490067c11 */ /* 0x000fe2000f8408ff */
[----:B------:R-:W-:Y:S01]  /*27e0*/  IMAD.WIDE.U32 R14, R20, R142, R10 ;  /* 0x0000008e140e7225 */ /* 0x000fe200078e000a */
[----:B------:R-:W-:Y:S01]  /*27f0*/  ISETP.GT.AND P3, PT, R3, 0x1, PT ;  /* 0x000000010300780c */ /* 0x000fe20003f64270 */
[----:B------:R-:W-:Y:S01]  /*2800*/  BSSY B1, `(.L_x_31) ;  /* 0x0000011000017945 */ /* 0x000fe20003800000 */
[----:B------:R-:W-:Y:S01]  /*2810*/  SHF.L.U64.HI R145, R142, 0x3, R143 ;  /* 0x000000038e917819 */ /* 0x000fe2000001028f */
[----:B------:R-:W-:Y:S02]  /*2820*/  IMAD.IADD R15, R139, 0x1, R15 ;  /* 0x000000018b0f7824 */ /* 0x000fe400078e020f */
[----:B------:R-:W-:-:S04]  /*2830*/  IMAD.WIDE.U32 R14, R23, R140, R14 ;  /* 0x0000008c170e7225 */ /* 0x000fc800078e000e */
[----:B0-----:R-:W-:Y:S01]  /*2840*/  IMAD.IADD R9, R141, 0x1, R15 ;  /* 0x000000018d097824 */ /* 0x001fe200078e020f */
[----:B------:R-:W-:-:S04]  /*2850*/  LEA R8, P4, R14, R12, 0x1 ;  /* 0x0000000c0e087211 */ /* 0x000fc800078808ff */
[----:B------:R-:W-:Y:S01]  /*2860*/  LEA.HI.X R9, R14, R13, R9, 0x1, P4 ;  /* 0x0000000d0e097211 */ /* 0x000fe200020f0c09 */
[----:B--2---:R-:W-:-:S05]  /*2870*/  HADD2.F32 R7, -RZ, R151.H0_H0 ;  /* 0x20000097ff077230 */ /* 0x004fca0000004100 */
[----:B------:R-:W-:-:S04]  /*2880*/  FMUL R7, R7, R138 ;  /* 0x0000008a07077220 */ /* 0x000fc80000400000 */
[----:B------:R-:W-:Y:S01]  /*2890*/  FFMA R128, R128, R137, R7 ;  /* 0x0000008980807223 */ /* 0x000fe20000000007 */
[----:B------:R-:W-:Y:S01]  /*28a0*/  LEA.HI.X R7, R144, UR5, R153, 0x1, P2 ;  /* 0x0000000590077c11 */ /* 0x000fe200090f0c99 */
[----:B------:R-:W-:Y:S01]  /*28b0*/  IMAD.SHL.U32 R144, R142, 0x8, RZ ;  /* 0x000000088e907824 */ /* 0x000fe200078e00ff */
[----:B------:R-:W-:Y:S02]  /*28c0*/  ISETP.GT.AND P2, PT, R0, RZ, P3 ;  /* 0x000000ff0000720c */ /* 0x000fe40001f44270 */
[----:B------:R-:W-:-:S05]  /*28d0*/  F2FP.F16.F32.PACK_AB R128, RZ, R128 ;  /* 0x00000080ff80723e */ /* 0x000fca00000000ff */
[----:B------:R0:W-:Y:S06]  /*28e0*/  @P1 STG.E.U16 desc[UR36][R6.64], R128 ;  /* 0x0000008006001986 */ /* 0x0001ec000c101524 */
[----:B------:R-:W-:Y:S05]  /*28f0*/  @!P2 BRA `(.L_x_32) ;  /* 0x000000000004a947 */ /* 0x000fea0003800000 */
[----:B------:R1:W5:Y:S02]  /*2900*/  LDG.E.LTC128B.U16 R151, desc[UR36][R8.64+0x2] ;  /* 0x0000022408977981 */ /* 0x000364000c1e1520 */
.L_x_32:
[----:B------:R-:W-:Y:S05]  /*2910*/  BSYNC B1 ;  /* 0x0000000000017941 */ /* 0x000fea0003800000 */
.L_x_31:
[----:B-----5:R-:W-:Y:S01]  /*2920*/  HADD2.F32 R15, -RZ, R151.H0_H0 ;  /* 0x20000097ff0f7230 */ /* 0x020fe20000004100 */
[----:B------:R-:W-:Y:S01]  /*2930*/  ISETP.GT.AND P1, PT, R0, 0x8, P0 ;  /* 0x000000080000780c */ /* 0x000fe20000724270 */
[----:B------:R-:W-:Y:S01]  /*2940*/  IMAD.WIDE.U32 R156, R20, R142, R144 ;  /* 0x0000008e149c7225 */ /* 0x000fe200078e0090 */
[----:B------:R-:W-:-:S03]  /*2950*/  PRMT R152, R151, 0x7610, R152 ;  /* 0x0000761097987816 */ /* 0x000fc60000000098 */
[----:B------:R-:W-:Y:S01]  /*2960*/  FMUL R14, R15, R138 ;  /* 0x0000008a0f0e7220 */ /* 0x000fe20000400000 */
[----:B------:R-:W-:Y:S01]  /*2970*/  IMAD.IADD R159, R139, 0x1, R157 ;  /* 0x000000018b9f7824 */ /* 0x000fe200078e029d */
[----:B------:R-:W-:Y:S02]  /*2980*/  IADD3 R15, P4, R146, R156, RZ ;  /* 0x0000009c920f7210 */ /* 0x000fe40007f9e0ff */
[----:B------:R-:W-:-:S03]  /*2990*/  FFMA R129, R129, R137, R14 ;  /* 0x0000008981817223 */ /* 0x000fc6000000000e */
[----:B0-----:R-:W-:Y:S01]  /*29a0*/  IMAD.X R128, R159, 0x1, R149, P4 ;  /* 0x000000019f807824 */ /* 0x001fe200020e0695 */
[C---:B------:R-:W-:Y:S02]  /*29b0*/  LEA R14, P4, R15.reuse, R12, 0x1 ;  /* 0x0000000c0f0e7211 */ /* 0x040fe400078808ff */
[----:B------:R-:W-:Y:S02]  /*29c0*/  F2FP.F16.F32.PACK_AB R129, RZ, R129 ;  /* 0x00000081ff81723e */ /* 0x000fe400000000ff */
[----:B------:R-:W-:Y:S02]  /*29d0*/  LEA.HI.X R15, R15, R13, R128, 0x1, P4 ;  /* 0x0000000d0f0f7211 */ /* 0x000fe400020f0c80 */
[----:B------:R-:W-:-:S05]  /*29e0*/  PRMT R155, R129, 0x7610, R155 ;  /* 0x00007610819b7816 */ /* 0x000fca000000009b */
[----:B------:R0:W-:Y:S04]  /*29f0*/  @P2 STG.E.U16 desc[UR36][R6.64+0x2], R155 ;  /* 0x0000029b06002986 */ /* 0x0001e8000c101524 */
[----:B------:R2:W3:Y:S01]  /*2a00*/  @P1 LDG.E.LTC128B.U16 R152, desc[UR36][R14.64] ;  /* 0x000000240e981981 */ /* 0x0004e2000c1e1520 */
[----:B------:R-:W-:Y:S01]  /*2a10*/  IADD3 R154, P2, R10, R156, RZ ;  /* 0x0000009c0a9a7210 */ /* 0x000fe20007f5e0ff */
[C---:B------:R-:W-:Y:S01]  /*2a20*/  IMAD.SHL.U32 R151, R4.reuse, 0x10, RZ ;  /* 0x0000001004977824 */ /* 0x040fe200078e00ff */
[----:B------:R-:W-:Y:S01]  /*2a30*/  SHF.L.U64.HI R153, R4, 0x4, R5 ;  /* 0x0000000404997819 */ /* 0x000fe20000010205 */
[----:B------:R-:W-:Y:S03]  /*2a40*/  BSSY B1, `(.L_x_33) ;  /* 0x0000010000017945 */ /* 0x000fe60003800000 */
[----:B------:R-:W-:Y:S01]  /*2a50*/  IADD3 R128, P4, R151, R6, RZ ;  /* 0x0000000697807210 */ /* 0x000fe20007f9e0ff */
[----:B0-----:R-:W-:Y:S01]  /*2a60*/  IMAD.X R155, R11, 0x1, R159, P2 ;  /* 0x000000010b9b7824 */ /* 0x001fe200010e069f */
[----:B------:R-:W-:Y:S01]  /*2a70*/  ISETP.GT.AND P2, PT, R0, 0x8, P3 ;  /* 0x000000080000780c */ /* 0x000fe20001f44270 */
[----:B------:R-:W-:-:S03]  /*2a80*/  IMAD.WIDE.U32 R154, R23, R140, R154 ;  /* 0x0000008c179a7225 */ /* 0x000fc600078e009a */
[----:B--2---:R-:W-:Y:S01]  /*2a90*/  LEA R14, P5, R154, R12, 0x1 ;  /* 0x0000000c9a0e7211 */ /* 0x004fe200078a08ff */
[----:B---3--:R-:W-:-:S05]  /*2aa0*/  HADD2.F32 R129, -RZ, R152.H0_H0 ;  /* 0x20000098ff817230 */ /* 0x008fca0000004100 */
[----:B------:R-:W-:-:S04]  /*2ab0*/  FMUL R129, R129, R138 ;  /* 0x0000008a81817220 */ /* 0x000fc80000400000 */
[----:B------:R-:W-:Y:S01]  /*2ac0*/  FFMA R129, R130, R137, R129 ;  /* 0x0000008982817223 */ /* 0x000fe20000000081 */
[----:B------:R-:W-:-:S04]  /*2ad0*/  IMAD.IADD R130, R141, 0x1, R155 ;  /* 0x000000018d827824 */ /* 0x000fc800078e029b */
[----:B------:R-:W-:Y:S01]  /*2ae0*/  F2FP.F16.F32.PACK_AB R155, RZ, R129 ;  /* 0x00000081ff9b723e */ /* 0x000fe200000000ff */
[----:B------:R-:W-:Y:S01]  /*2af0*/  IMAD.X R129, R153, 0x1, R7, P4 ;  /* 0x0000000199817824 */ /* 0x000fe200020e0607 */
[----:B------:R-:W-:-:S04]  /*2b00*/  LEA.HI.X R15, R154, R13, R130, 0x1, P5 ;  /* 0x0000000d9a0f7211 */ /* 0x000fc800028f0c82 */
[----:B------:R0:W-:Y:S01]  /*2b10*/  @P1 STG.E.U16 desc[UR36][R128.64], R155 ;  /* 0x0000009b80001986 */ /* 0x0001e2000c101524 */
[----:B------:R-:W-:Y:S05]  /*2b20*/  @!P2 BRA `(.L_x_34) ;  /* 0x000000000004a947 */ /* 0x000fea0003800000 */
[----:B------:R2:W5:Y:S02]  /*2b30*/  LDG.E.LTC128B.U16 R152, desc[UR36][R14.64+0x2] ;  /* 0x000002240e987981 */ /* 0x000564000c1e1520 */
.L_x_34:
[----:B------:R-:W-:Y:S05]  /*2b40*/  BSYNC B1 ;  /* 0x0000000000017941 */ /* 0x000fea0003800000 */
.L_x_33:
[----:B0----5:R-:W-:Y:S01]  /*2b50*/  HADD2.F32 R155, -RZ, R152.H0_H0 ;  /* 0x20000098ff9b7230 */ /* 0x021fe20000004100 */
[----:B------:R-:W-:Y:S01]  /*2b60*/  ISETP.GT.AND P1, PT, R3, 0x8, PT ;  /* 0x000000080300780c */ /* 0x000fe20003f24270 */
[----:B------:R-:W-:Y:S01]  /*2b70*/  BSSY B1, `(.L_x_35) ;  /* 0x000000c000017945 */ /* 0x000fe20003800000 */
[----:B------:R-:W-:Y:S02]  /*2b80*/  IMAD R157, R143, 0x78, RZ ;  /* 0x000000788f9d7824 */ /* 0x000fe400078e02ff */
[----:B------:R-:W-:Y:S01]  /*2b90*/  FMUL R130, R155, R138 ;  /* 0x0000008a9b827220 */ /* 0x000fe20000400000 */
[----:B------:R-:W-:-:S03]  /*2ba0*/  ISETP.GT.AND P4, PT, R0, RZ, P1 ;  /* 0x000000ff0000720c */ /* 0x000fc60000f84270 */
[----:B------:R-:W-:Y:S01]  /*2bb0*/  FFMA R130, R131, R137, R130 ;  /* 0x0000008983827223 */ /* 0x000fe20000000082 */
[----:B------:R-:W-:-:S04]  /*2bc0*/  IMAD.MOV.U32 R131, RZ, RZ, R159 ;  /* 0x000000ffff837224 */ /* 0x000fc800078e009f */
[----:B------:R-:W-:-:S04]  /*2bd0*/  F2FP.F16.F32.PACK_AB R130, RZ, R130 ;  /* 0x00000082ff82723e */ /* 0x000fc800000000ff */
[----:B------:R-:W-:Y:S01]  /*2be0*/  PRMT R154, R130, 0x7610, R154 ;  /* 0x00007610829a7816 */ /* 0x000fe2000000009a */
[----:B------:R-:W-:-:S04]  /*2bf0*/  IMAD.MOV.U32 R130, RZ, RZ, R156 ;  /* 0x000000ffff827224 */ /* 0x000fc800078e009c */
[----:B------:R0:W-:Y:S01]  /*2c00*/  @P2 STG.E.U16 desc[UR36][R128.64+0x2], R154 ;  /* 0x0000029a80002986 */ /* 0x0001e2000c101524 */
[----:B------:R-:W-:Y:S05]  /*2c10*/  @!P4 BRA `(.L_x_36) ;  /* 0x000000000004c947 */ /* 0x000fea0003800000 */
[----:B------:R3:W5:Y:S02]  /*2c20*/  LDG.E.LTC128B.U16 R152, desc[UR36][R8.64+0x10] ;  /* 0x0000102408987981 */ /* 0x000764000c1e1520 */
.L_x_36:
[----:B------:R-:W-:Y:S05]  /*2c30*/  BSYNC B1 ;  /* 0x0000000000017941 */ /* 0x000fea0003800000 */
.L_x_35:
[----:B-----5:R-:W-:Y:S01]  /*2c40*/  HADD2.F32 R143, -RZ, R152.H0_H0 ;  /* 0x20000098ff8f7230 */ /* 0x020fe20000004100 */
[----:B------:R-:W-:Y:S01]  /*2c50*/  BSSY B1, `(.L_x_37) ;  /* 0x000000d000017945 */ /* 0x000fe20003800000 */
[----:B------:R-:W-:-:S04]  /*2c60*/  IMAD.WIDE.U32 R130, R142, 0x78, R130 ;  /* 0x000000788e827825 */ /* 0x000fc800078e0082 */
[----:B------:R-:W-:Y:S01]  /*2c70*/  FMUL R143, R143, R138 ;  /* 0x0000008a8f8f7220 */ /* 0x000fe20000400000 */
[----:B------:R-:W-:Y:S01]  /*2c80*/  IMAD.IADD R159, R131, 0x1, R157 ;  /* 0x00000001839f7824 */ /* 0x000fe200078e029d */
[----:B0-----:R-:W-:Y:S02]  /*2c90*/  IADD3 R154, P2, P5, R146, R130, R144 ;  /* 0x00000082929a7210 */ /* 0x001fe40007d5e090 */
[----:B------:R-:W-:Y:S02]  /*2ca0*/  FFMA R143, R132, R137, R143 ;  /* 0x00000089848f7223 */ /* 0x000fe4000000008f */
[----:B------:R-:W-:Y:S02]  /*2cb0*/  IADD3.X R155, R149, R159, R145, P2, P5 ;  /* 0x0000009f959b7210 */ /* 0x000fe400017ea491 */
[----:B------:R-:W-:Y:S02]  /*2cc0*/  ISETP.GT.AND P2, PT, R3, 0x9, PT ;  /* 0x000000090300780c */ /* 0x000fe40003f44270 */
[----:B------:R-:W-:-:S02]  /*2cd0*/  F2FP.F16.F32.PACK_AB R143, RZ, R143 ;  /* 0x0000008fff8f723e */ /* 0x000fc400000000ff */
[----:B------:R-:W-:-:S03]  /*2ce0*/  ISETP.GT.AND P5, PT, R0, RZ, P2 ;  /* 0x000000ff0000720c */ /* 0x000fc600017a4270 */
[----:B------:R0:W-:Y:S10]  /*2cf0*/  @P4 STG.E.U16 desc[UR36][R6.64+0x10], R143 ;  /* 0x0000108f06004986 */ /* 0x0001f4000c101524 */
[----:B------:R-:W-:Y:S05]  /*2d00*/  @!P5 BRA `(.L_x_38) ;  /* 0x000000000004d947 */ /* 0x000fea0003800000 */
[----:B------:R4:W5:Y:S02]  /*2d10*/  LDG.E.LTC128B.U16 R152, desc[UR36][R8.64+0x12] ;  /* 0x0000122408987981 */ /* 0x000964000c1e1520 */
.L_x_38:
[----:B------:R-:W-:Y:S05]  /*2d20*/  BSYNC B1 ;  /* 0x0000000000017941 */ /* 0x000fea0003800000 */
.L_x_37:
[----:B0----5:R-:W-:Y:S01]  /*2d30*/  HADD2.F32 R143, -RZ, R152.H0_H0 ;  /* 0x20000098ff8f7230 */ /* 0x021fe20000004100 */
[----:B------:R-:W-:Y:S01]  /*2d40*/  ISETP.GT.AND P4, PT, R0, 0x8, P1 ;  /* 0x000000080000780c */ /* 0x000fe20000f84270 */
[----:B------:R-:W-:Y:S03]  /*2d50*/  BSSY B1, `(.L_x_39) ;  /* 0x0000007000017945 */ /* 0x000fe60003800000 */
[----:B------:R-:W-:-:S04]  /*2d60*/  FMUL R132, R143, R138 ;  /* 0x0000008a8f847220 */ /* 0x000fc80000400000 */
[----:B------:R-:W-:-:S05]  /*2d70*/  FFMA R132, R133, R137, R132 ;  /* 0x0000008985847223 */ /* 0x000fca0000000084 */
[----:B------:R-:W-:-:S05]  /*2d80*/  F2FP.F16.F32.PACK_AB R132, RZ, R132 ;  /* 0x00000084ff84723e */ /* 0x000fca00000000ff */
[----:B------:R0:W-:Y:S01]  /*2d90*/  @P5 STG.E.U16 desc[UR36][R6.64+0x12], R132 ;  /* 0x0000128406005986 */ /* 0x0001e2000c101524 */
[----:B------:R-:W-:Y:S05]  /*2da0*/  @!P4 BRA `(.L_x_40) ;  /* 0x000000000004c947 */ /* 0x000fea0003800000 */
[----:B------:R0:W5:Y:S02]  /*2db0*/  LDG.E.LTC128B.U16 R152, desc[UR36][R14.64+0x10] ;  /* 0x000010240e987981 */ /* 0x000164000c1e1520 */
.L_x_40:
[----:B------:R-:W-:Y:S05]  /*2dc0*/  BSYNC B1 ;  /* 0x0000000000017941 */ /* 0x000fea0003800000 */
.L_x_39:
[----:B-----5:R-:W-:Y:S01]  /*2dd0*/  HADD2.F32 R133, -RZ, R152.H0_H0 ;  /* 0x20000098ff857230 */ /* 0x020fe20000004100 */
        /* <DEDUP_REMOVED lines=8> */
.L_x_42:
[----:B------:R-:W-:Y:S05]  /*2e60*/  BSYNC B1 ;  /* 0x0000000000017941 */ /* 0x000fea0003800000 */
.L_x_41:
[----:B-----5:R-:W-:-:S05]  /*2e70*/  HADD2.F32 R131, -RZ, R152.H0_H0 ;  /* 0x20000098ff837230 */ /* 0x020fca0000004100 */
[----:B0-----:R-:W-:Y:S01]  /*2e80*/  FMUL R132, R131, R138 ;  /* 0x0000008a83847220 */ /* 0x001fe20000400000 */
[----:B------:R-:W-:-:S03]  /*2e90*/  IADD3 R131, P4, R146, R130, RZ ;  /* 0x0000008292837210 */ /* 0x000fc60007f9e0ff */
[----:B------:R-:W-:Y:S02]  /*2ea0*/  FFMA R132, R135, R137, R132 ;  /* 0x0000008987847223 */ /* 0x000fe40000000084 */
[----:B------:R-:W-:Y:S01]  /*2eb0*/  IMAD.X R148, R159, 0x1, R149, P4 ;  /* 0x000000019f947824 */ /* 0x000fe200020e0695 */
[C---:B------:R-:W-:Y:S02]  /*2ec0*/  LEA R130, P4, R131.reuse, R12, 0x1 ;  /* 0x0000000c83827211 */ /* 0x040fe400078808ff */
[----:B------:R-:W-:Y:S02]  /*2ed0*/  F2FP.F16.F32.PACK_AB R132, RZ, R132 ;  /* 0x00000084ff84723e */ /* 0x000fe400000000ff */
[----:B------:R-:W-:Y:S02]  /*2ee0*/  LEA.HI.X R131, R131, R13, R148, 0x1, P4 ;  /* 0x0000000d83837211 */ /* 0x000fe400020f0c94 */
[----:B------:R-:W-:-:S05]  /*2ef0*/  PRMT R133, R132, 0x7610, R133 ;  /* 0x0000761084857816 */ /* 0x000fca0000000085 */
[----:B------:R0:W-:Y:S01]  /*2f00*/  @P5 STG.E.U16 desc[UR36][R128.64+0x12], R133 ;  /* 0x0000128580005986 */ /* 0x0001e2000c101524 */
[----:B------:R-:W-:-:S13]  /*2f10*/  ISETP.GT.AND P5, PT, R0, 0x80, P0 ;  /* 0x000000800000780c */ /* 0x000fda00007a4270 */
[----:B------:R1:W2:Y:S01]  /*2f20*/  @P5 LDG.E.LTC128B.U16 R152, desc[UR36][R130.64] ;  /* 0x0000002482985981 */ /* 0x0002a2000c1e1520 */
[----:B------:R-:W-:Y:S01]  /*2f30*/  IMAD.WIDE.U32 R146, R142, 0x78, R144 ;  /* 0x000000788e927825 */ /* 0x000fe200078e0090 */
[----:B------:R-:W-:Y:S03]  /*2f40*/  BSSY B1, `(.L_x_43) ;  /* 0x0000016000017945 */ /* 0x000fe60003800000 */
[----:B------:R-:W-:Y:S02]  /*2f50*/  IMAD.IADD R149, R157, 0x1, R147 ;  /* 0x000000019d957824 */ /* 0x000fe400078e0293 */
[----:B------:R-:W-:Y:S02]  /*2f60*/  IMAD.MOV.U32 R148, RZ, RZ, R146 ;  /* 0x000000ffff947224 */ /* 0x000fe400078e0092 */
[----:B------:R-:W-:Y:S02]  /*2f70*/  IMAD R5, R5, 0xf0, RZ ;  /* 0x000000f005057824 */ /* 0x000fe400078e02ff */
[----:B0-----:R-:W-:-:S03]  /*2f80*/  IMAD.WIDE.U32 R132, R20, R142, R148 ;  /* 0x0000008e14847225 */ /* 0x001fc600078e0094 */
[----:B------:R-:W-:-:S04]  /*2f90*/  IADD3 R134, P4, R10, R132, RZ ;  /* 0x000000840a867210 */ /* 0x000fc80007f9e0ff */
[----:B------:R-:W-:-:S03]  /*2fa0*/  IADD3.X R135, R11, R139, R133, P4, !PT ;  /* 0x0000008b0b877210 */ /* 0x000fc600027fe485 */
[----:B------:R-:W-:-:S04]  /*2fb0*/  IMAD.WIDE.U32 R134, R23, R140, R134 ;  /* 0x0000008c17867225 */ /* 0x000fc800078e0086 */
[----:B-1----:R-:W-:Y:S01]  /*2fc0*/  IMAD.IADD R131, R141, 0x1, R135 ;  /* 0x000000018d837824 */ /* 0x002fe200078e0287 */
[----:B------:R-:W-:-:S04]  /*2fd0*/  LEA R130, P4, R134, R12, 0x1 ;  /* 0x0000000c86827211 */ /* 0x000fc800078808ff */
[----:B------:R-:W-:Y:S02]  /*2fe0*/  LEA.HI.X R131, R134, R13, R131, 0x1, P4 ;  /* 0x0000000d86837211 */ /* 0x000fe400020f0c83 */
[----:B------:R-:W-:Y:S01]  /*2ff0*/  ISETP.GT.AND P4, PT, R0, 0x80, P3 ;  /* 0x000000800000780c */ /* 0x000fe20001f84270 */
[----:B--2---:R-:W-:-:S05]  /*3000*/  HADD2.F32 R133, -RZ, R152.H0_H0 ;  /* 0x20000098ff857230 */ /* 0x004fca0000004100 */
[----:B------:R-:W-:-:S04]  /*3010*/  FMUL R133, R133, R138 ;  /* 0x0000008a85857220 */ /* 0x000fc80000400000 */
[----:B------:R-:W-:Y:S01]  /*3020*/  FFMA R120, R120, R137, R133 ;  /* 0x0000008978787223 */ /* 0x000fe20000000085 */
[----:B------:R-:W-:-:S04]  /*3030*/  IMAD.WIDE.U32 R132, R4, 0xf0, R128 ;  /* 0x000000f004847825 */ /* 0x000fc800078e0080 */
[----:B------:R-:W-:Y:S01]  /*3040*/  F2FP.F16.F32.PACK_AB R120, RZ, R120 ;  /* 0x00000078ff78723e */ /* 0x000fe200000000ff */
[----:B------:R-:W-:Y:S02]  /*3050*/  IMAD.IADD R135, R133, 0x1, R5 ;  /* 0x0000000185877824 */ /* 0x000fe400078e0205 */
[----:B------:R-:W-:-:S05]  /*3060*/  @P5 IMAD.MOV.U32 R134, RZ, RZ, R132 ;  /* 0x000000ffff865224 */ /* 0x000fca00078e0084 */
[----:B------:R0:W-:Y:S01]  /*3070*/  @P5 STG.E.U16 desc[UR36][R134.64], R120 ;  /* 0x0000007886005986 */ /* 0x0001e2000c101524 */
[----:B------:R-:W-:Y:S05]  /*3080*/  @!P4 BRA `(.L_x_44) ;  /* 0x000000000004c947 */ /* 0x000fea0003800000 */
[----:B------:R1:W5:Y:S02]  /*3090*/  LDG.E.LTC128B.U16 R152, desc[UR36][R130.64+0x2] ;  /* 0x0000022482987981 */ /* 0x000364000c1e1520 */
.L_x_44:
[----:B------:R-:W-:Y:S05]  /*30a0*/  BSYNC B1 ;  /* 0x0000000000017941 */ /* 0x000fea0003800000 */
.L_x_43:
[----:B-----5:R-:W-:Y:S01]  /*30b0*/  HADD2.F32 R21, -RZ, R152.H0_H0 ;  /* 0x20000098ff157230 */ /* 0x020fe20000004100 */
[----:B------:R-:W-:Y:S01]  /*30c0*/  IADD3 R146, P5, R144, R146, RZ ;  /* 0x0000009290927210 */ /* 0x000fe20007fbe0ff */
[----:B------:R-:W-:Y:S01]  /*30d0*/  @P4 IMAD.MOV.U32 R144, RZ, RZ, R132 ;  /* 0x000000ffff904224 */ /* 0x000fe200078e0084 */
[----:B------:R-:W-:Y:S01]  /*30e0*/  ISETP.GT.AND P0, PT, R0, 0x88, P0 ;  /* 0x000000880000780c */ /* 0x000fe20000704270 */
[----:B------:R-:W-:Y:S01]  /*30f0*/  BSSY B1, `(.L_x_45) ;  /* 0x000000e000017945 */ /* 0x000fe20003800000 */
[----:B0-----:R-:W-:Y:S01]  /*3100*/  FMUL R120, R21, R138 ;  /* 0x0000008a15787220 */ /* 0x001fe20000400000 */
[----:B------:R-:W-:Y:S02]  /*3110*/  IMAD.X R147, R149, 0x1, R145, P5 ;  /* 0x0000000195937824 */ /* 0x000fe400028e0691 */
[----:B------:R-:W-:Y:S02]  /*3120*/  @P4 IMAD.MOV.U32 R145, RZ, RZ, R135 ;  /* 0x000000ffff914224 */ /* 0x000fe400078e0087 */
[----:B------:R-:W-:Y:S01]  /*3130*/  FFMA R120, R121, R137, R120 ;  /* 0x0000008979787223 */ /* 0x000fe20000000078 */
[----:B------:R-:W-:-:S04]  /*3140*/  IMAD.WIDE.U32 R142, R20, R142, R146 ;  /* 0x0000008e148e7225 */ /* 0x000fc800078e0092 */
[----:B------:R-:W-:-:S04]  /*3150*/  F2FP.F16.F32.PACK_AB R120, RZ, R120 ;  /* 0x00000078ff78723e */ /* 0x000fc800000000ff */
[----:B------:R-:W-:Y:S02]  /*3160*/  PRMT R21, R120, 0x7610, R21 ;  /* 0x0000761078157816 */ /* 0x000fe40000000015 */
[----:B------:R-:W-:-:S03]  /*3170*/  IADD3 R120, P5, R10, R142, RZ ;  /* 0x0000008e0a787210 */ /* 0x000fc60007fbe0ff */
[----:B------:R0:W-:Y:S01]  /*3180*/  @P4 STG.E.U16 desc[UR36][R144.64+0x2], R21 ;  /* 0x0000021590004986 */ /* 0x0001e2000c101524 */
[----:B------:R-:W-:-:S04]  /*3190*/  LEA R20, P4, R154, R12, 0x1 ;  /* 0x0000000c9a147211 */ /* 0x000fc800078808ff */
[----:B0-----:R-:W-:Y:S01]  /*31a0*/  LEA.HI.X R21, R154, R13, R155, 0x1, P4 ;  /* 0x0000000d9a157211 */ /* 0x001fe200020f0c9b */
[----:B------:R-:W-:Y:S08]  /*31b0*/  @!P0 BRA `(.L_x_46) ;  /* 0x0000000000048947 */ /* 0x000ff00003800000 */
[----:B------:R0:W5:Y:S02]  /*31c0*/  LDG.E.LTC128B.U16 R152, desc[UR36][R20.64] ;  /* 0x0000002414987981 */ /* 0x000164000c1e1520 */
.L_x_46:
[----:B------:R-:W-:Y:S05]  /*31d0*/  BSYNC B1 ;  /* 0x0000000000017941 */ /* 0x000fea0003800000 */
.L_x_45:
[----:B0----5:R-:W-:Y:S01]  /*31e0*/  HADD2.F32 R21, -RZ, R152.H0_H0 ;  /* 0x20000098ff157230 */ /* 0x021fe20000004100 */
[----:B------:R-:W-:Y:S01]  /*31f0*/  IADD3.X R121, R11, R139, R143, P5, !PT ;  /* 0x0000008b0b797210 */ /* 0x000fe20002ffe48f */
[----:B------:R-:W-:Y:S01]  /*3200*/  BSSY B1, `(.L_x_47) ;  /* 0x000000e000017945 */ /* 0x000fe20003800000 */
[----:B------:R-:W-:Y:S02]  /*3210*/  IADD3 R10, P4, R151, R132, RZ ;  /* 0x00000084970a7210 */ /* 0x000fe40007f9e0ff */
[----:B------:R-:W-:Y:S01]  /*3220*/  FMUL R11, R21, R138 ;  /* 0x0000008a150b7220 */ /* 0x000fe20000400000 */
[----:B------:R-:W-:Y:S01]  /*3230*/  IMAD.WIDE.U32 R20, R23, R140, R120 ;  /* 0x0000008c17147225 */ /* 0x000fe200078e0078 */
[----:B------:R-:W-:-:S03]  /*3240*/  ISETP.GT.AND P3, PT, R0, 0x88, P3 ;  /* 0x000000880000780c */ /* 0x000fc60001f64270 */
[----:B------:R-:W-:Y:S01]  /*3250*/  FFMA R11, R122, R137, R11 ;  /* 0x000000897a0b7223 */ /* 0x000fe2000000000b */
[----:B------:R-:W-:Y:S01]  /*3260*/  IMAD.IADD R141, R141, 0x1, R21 ;  /* 0x000000018d8d7824 */ /* 0x000fe200078e0215 */
[----:B------:R-:W-:-:S03]  /*3270*/  LEA R12, P5, R20, R12, 0x1 ;  /* 0x0000000c140c7211 */ /* 0x000fc600078a08ff */
[----:B------:R-:W-:Y:S01]  /*3280*/  F2FP.F16.F32.PACK_AB R21, RZ, R11 ;  /* 0x0000000bff15723e */ /* 0x000fe200000000ff */
[----:B------:R-:W-:Y:S01]  /*3290*/  IMAD.X R11, R135, 0x1, R153, P4 ;  /* 0x00000001870b7824 */ /* 0x000fe200020e0699 */
[----:B------:R-:W-:-:S04]  /*32a0*/  LEA.HI.X R13, R20, R13, R141, 0x1, P5 ;  /* 0x0000000d140d7211 */ /* 0x000fc800028f0c8d */
[----:B------:R0:W-:Y:S01]  /*32b0*/  @P0 STG.E.U16 desc[UR36][R10.64], R21 ;  /* 0x000000150a000986 */ /* 0x0001e2000c101524 */
[----:B------:R-:W-:Y:S05]  /*32c0*/  @!P3 BRA `(.L_x_48) ;  /* 0x000000000004b947 */ /* 0x000fea0003800000 */
[----:B------:R2:W5:Y:S02]  /*32d0*/  LDG.E.LTC128B.U16 R152, desc[UR36][R12.64+0x2] ;  /* 0x000002240c987981 */ /* 0x000564000c1e1520 */
.L_x_48:
[----:B------:R-:W-:Y:S05]  /*32e0*/  BSYNC B1 ;  /* 0x0000000000017941 */ /* 0x000fea0003800000 */
.L_x_47:
        /* <DEDUP_REMOVED lines=9> */
.L_x_50:
[----:B------:R-:W-:Y:S05]  /*3380*/  BSYNC B1 ;  /* 0x0000000000017941 */ /* 0x000fea0003800000 */
.L_x_49:
[----:B-----5:R-:W-:Y:S01]  /*3390*/  HADD2.F32 R21, -RZ, R152.H0_H0 ;  /* 0x20000098ff157230 */ /* 0x020fe20000004100 */
[----:B------:R-:W-:Y:S01]  /*33a0*/  ISETP.GT.AND P3, PT, R0, 0x80, P2 ;  /* 0x000000800000780c */ /* 0x000fe20001764270 */
[----:B0-----:R-:W-:Y:S01]  /*33b0*/  @P0 IMAD.MOV.U32 R20, RZ, RZ, R132 ;  /* 0x000000ffff140224 */ /* 0x001fe200078e0084 */
[----:B------:R-:W-:Y:S02]  /*33c0*/  BSSY B1, `(.L_x_51) ;  /* 0x0000009000017945 */ /* 0x000fe40003800000 */
[----:B------:R-:W-:-:S04]  /*33d0*/  FMUL R21, R21, R138 ;  /* 0x0000008a15157220 */ /* 0x000fc80000400000 */
[----:B------:R-:W-:-:S05]  /*33e0*/  FFMA R21, R124, R137, R21 ;  /* 0x000000897c157223 */ /* 0x000fca0000000015 */
[----:B------:R-:W-:-:S04]  /*33f0*/  F2FP.F16.F32.PACK_AB R21, RZ, R21 ;  /* 0x00000015ff15723e */ /* 0x000fc800000000ff */
[----:B------:R-:W-:Y:S01]  /*3400*/  PRMT R23, R21, 0x7610, R23 ;  /* 0x0000761015177816 */ /* 0x000fe20000000017 */
[----:B------:R-:W-:-:S05]  /*3410*/  @P0 IMAD.MOV.U32 R21, RZ, RZ, R135 ;  /* 0x000000ffff150224 */ /* 0x000fca00078e0087 */
[----:B------:R0:W-:Y:S01]  /*3420*/  @P0 STG.E.U16 desc[UR36][R20.64+0x10], R23 ;  /* 0x0000101714000986 */ /* 0x0001e2000c101524 */
[----:B------:R-:W-:Y:S05]  /*3430*/  @!P3 BRA `(.L_x_52) ;  /* 0x000000000004b947 */ /* 0x000fea0003800000 */
[----:B------:R0:W5:Y:S02]  /*3440*/  LDG.E.LTC128B.U16 R152, desc[UR36][R130.64+0x12] ;  /* 0x0000122482987981 */ /* 0x000164000c1e1520 */
.L_x_52:
[----:B------:R-:W-:Y:S05]  /*3450*/  BSYNC B1 ;  /* 0x0000000000017941 */ /* 0x000fea0003800000 */
.L_x_51:
[----:B0----5:R-:W-:Y:S01]  /*3460*/  HADD2.F32 R21, -RZ, R152.H0_H0 ;  /* 0x20000098ff157230 */ /* 0x021fe20000004100 */
[----:B------:R-:W-:Y:S01]  /*3470*/  ISETP.GT.AND P1, PT, R0, 0x88, P1 ;  /* 0x000000880000780c */ /* 0x000fe20000f24270 */
[----:B------:R-:W-:Y:S01]  /*3480*/  @P3 IMAD.MOV.U32 R133, RZ, RZ, R135 ;  /* 0x000000ffff853224 */ /* 0x000fe200078e0087 */
[----:B------:R-:W-:Y:S02]  /*3490*/  BSSY B1, `(.L_x_53) ;  /* 0x0000007000017945 */ /* 0x000fe40003800000 */
[----:B------:R-:W-:-:S04]  /*34a0*/  FMUL R20, R21, R138 ;  /* 0x0000008a15147220 */ /* 0x000fc80000400000 */
[----:B------:R-:W-:-:S05]  /*34b0*/  FFMA R20, R125, R137, R20 ;  /* 0x000000897d147223 */ /* 0x000fca0000000014 */
[----:B------:R-:W-:-:S05]  /*34c0*/  F2FP.F16.F32.PACK_AB R20, RZ, R20 ;  /* 0x00000014ff14723e */ /* 0x000fca00000000ff */
[----:B------:R0:W-:Y:S01]  /*34d0*/  @P3 STG.E.U16 desc[UR36][R132.64+0x12], R20 ;  /* 0x0000121484003986 */ /* 0x0001e2000c101524 */
[----:B------:R-:W-:Y:S05]  /*34e0*/  @!P1 BRA `(.L_x_54) ;  /* 0x0000000000049947 */ /* 0x000fea0003800000 */
[----:B------:R0:W5:Y:S02]  /*34f0*/  LDG.E.LTC128B.U16 R152, desc[UR36][R12.64+0x10] ;  /* 0x000010240c987981 */ /* 0x000164000c1e1520 */
.L_x_54:
[----:B------:R-:W-:Y:S05]  /*3500*/  BSYNC B1 ;  /* 0x0000000000017941 */ /* 0x000fea0003800000 */
.L_x_53:
        /* <DEDUP_REMOVED lines=9> */
.L_x_56:
[----:B------:R-:W-:Y:S05]  /*35a0*/  BSYNC B1 ;  /* 0x0000000000017941 */ /* 0x000fea0003800000 */
.L_x_55:
[----:B0----5:R-:W-:Y:S01]  /*35b0*/  HADD2.F32 R21, -RZ, R152.H0_H0 ;  /* 0x20000098ff157230 */ /* 0x021fe20000004100 */
[----:B------:R-:W-:Y:S01]  /*35c0*/  ISETP.GT.AND P3, PT, R3, 0x10, PT ;  /* 0x000000100300780c */ /* 0x000fe20003f64270 */
[----:B------:R-:W-:Y:S03]  /*35d0*/  BSSY B1, `(.L_x_57) ;  /* 0x0000008000017945 */ /* 0x000fe60003800000 */
[----:B------:R-:W-:Y:S01]  /*35e0*/  FMUL R20, R21, R138 ;  /* 0x0000008a15147220 */ /* 0x000fe20000400000 */
[----:B------:R-:W-:-:S03]  /*35f0*/  ISETP.GT.AND P0, PT, R0, RZ, P3 ;  /* 0x000000ff0000720c */ /* 0x000fc60001f04270 */
[----:B------:R-:W-:-:S05]  /*3600*/  FFMA R20, R127, R137, R20 ;  /* 0x000000897f147223 */ /* 0x000fca0000000014 */
[----:B------:R-:W-:-:S05]  /*3610*/  F2FP.F16.F32.PACK_AB R20, RZ, R20 ;  /* 0x00000014ff14723e */ /* 0x000fca00000000ff */
[----:B------:R0:W-:Y:S01]  /*3620*/  @P2 STG.E.U16 desc[UR36][R10.64+0x12], R20 ;  /* 0x000012140a002986 */ /* 0x0001e2000c101524 */
[----:B------:R-:W-:Y:S05]  /*3630*/  @!P0 BRA `(.L_x_58) ;  /* 0x0000000000048947 */ /* 0x000fea0003800000 */
[----:B------:R0:W5:Y:S02]  /*3640*/  LDG.E.LTC128B.U16 R152, desc[UR36][R8.64+0x20] ;  /* 0x0000202408987981 */ /* 0x000164000c1e1520 */
.L_x_58:
[----:B------:R-:W-:Y:S05]  /*3650*/  BSYNC B1 ;  /* 0x0000000000017941 */ /* 0x000fea0003800000 */
.L_x_57:
        /* <DEDUP_REMOVED lines=10> */
.L_x_60:
[----:B------:R-:W-:Y:S05]  /*3700*/  BSYNC B1 ;  /* 0x0000000000017941 */ /* 0x000fea0003800000 */
.L_x_59:
        /* <DEDUP_REMOVED lines=9> */
.L_x_62:
[----:B------:R-:W-:Y:S05]  /*37a0*/  BSYNC B1 ;  /* 0x0000000000017941 */ /* 0x000fea0003800000 */
.L_x_61:
        /* <DEDUP_REMOVED lines=9> */
.L_x_64:
[----:B------:R-:W-:Y:S05]  /*3840*/  BSYNC B1 ;  /* 0x0000000000017941 */ /* 0x000fea0003800000 */
.L_x_63:
        /* <DEDUP_REMOVED lines=10> */
.L_x_66:
[----:B------:R-:W-:Y:S05]  /*38f0*/  BSYNC B1 ;  /* 0x0000000000017941 */ /* 0x000fea0003800000 */
.L_x_65:
[----:B-----5:R-:W-:Y:S01]  /*3900*/  HADD2.F32 R11, -RZ, R152.H0_H0 ;  /* 0x20000098ff0b7230 */ /* 0x020fe20000004100 */
        /* <DEDUP_REMOVED lines=9> */
.L_x_68:
[----:B------:R-:W-:Y:S05]  /*39a0*/  BSYNC B1 ;  /* 0x0000000000017941 */ /* 0x000fea0003800000 */
.L_x_67:
        /* <DEDUP_REMOVED lines=9> */
.L_x_70:
[----:B------:R-:W-:Y:S05]  /*3a40*/  BSYNC B1 ;  /* 0x0000000000017941 */ /* 0x000fea0003800000 */
.L_x_69:
        /* <DEDUP_REMOVED lines=9> */
.L_x_72:
[----:B------:R-:W-:Y:S05]  /*3ae0*/  BSYNC B1 ;  /* 0x0000000000017941 */ /* 0x000fea0003800000 */
.L_x_71:
        /* <DEDUP_REMOVED lines=9> */
.L_x_74:
[----:B------:R-:W-:Y:S05]  /*3b80*/  BSYNC B1 ;  /* 0x0000000000017941 */ /* 0x000fea0003800000 */
.L_x_73:
[----:B-----5:R-:W-:Y:S01]  /*3b90*/  HADD2.F32 R11, -RZ, R152.H0_H0 ;  /* 0x20000098ff0b7230 */ /* 0x020fe20000004100 */
[----:B------:R-:W-:Y:S01]  /*3ba0*/  ISETP.GT.AND P4, PT, R0, 0x80, P2 ;  /* 0x000000800000780c */ /* 0x000fe20001784270 */
[----:B------:R-:W-:Y:S03]  /*3bb0*/  BSSY B1, `(.L_x_75) ;  /* 0x000000a000017945 */ /* 0x000fe60003800000 */
[----:B------:R-:W-:-:S04]  /*3bc0*/  FMUL R11, R11, R138 ;  /* 0x0000008a0b0b7220 */ /* 0x000fc80000400000 */
[----:B------:R-:W-:Y:S01]  /*3bd0*/  FFMA R104, R104, R137, R11 ;  /* 0x0000008968687223 */ /* 0x000fe2000000000b */
[----:B0-----:R-:W-:-:S04]  /*3be0*/  IMAD.WIDE.U32 R10, R4, 0xf0, R128 ;  /* 0x000000f0040a7825 */ /* 0x001fc800078e0080 */
[----:B------:R-:W-:Y:S01]  /*3bf0*/  F2FP.F16.F32.PACK_AB R104, RZ, R104 ;  /* 0x00000068ff68723e */ /* 0x000fe200000000ff */
[----:B------:R-:W-:Y:S02]  /*3c00*/  IMAD.IADD R5, R5, 0x1, R11 ;  /* 0x0000000105057824 */ /* 0x000fe400078e020b */
[----:B------:R-:W-:-:S05]  /*3c10*/  IMAD.MOV.U32 R4, RZ, RZ, R10 ;  /* 0x000000ffff047224 */ /* 0x000fca00078e000a */
[----:B------:R0:W-:Y:S01]  /*3c20*/  @P5 STG.E.U16 desc[UR36][R4.64+0x20], R104 ;  /* 0x0000206804005986 */ /* 0x0001e2000c101524 */
[----:B------:R-:W-:Y:S05]  /*3c30*/  @!P4 BRA `(.L_x_76) ;  /* 0x000000000004c947 */ /* 0x000fea0003800000 */
[----:B------:R0:W5:Y:S02]  /*3c40*/  LDG.E.LTC128B.U16 R152, desc[UR36][R130.64+0x22] ;  /* 0x0000222482987981 */ /* 0x000164000c1e1520 */
.L_x_76:
[----:B------:R-:W-:Y:S05]  /*3c50*/  BSYNC B1 ;  /* 0x0000000000017941 */ /* 0x000fea0003800000 */
.L_x_75:
        /* <DEDUP_REMOVED lines=9> */
.L_x_78:
[----:B------:R-:W-:Y:S05]  /*3cf0*/  BSYNC B1 ;  /* 0x0000000000017941 */ /* 0x000fea0003800000 */
.L_x_77:
[----:B-----5:R-:W-:Y:S01]  /*3d00*/  HADD2.F32 R11, -RZ, R152.H0_H0 ;  /* 0x20000098ff0b7230 */ /* 0x020fe20000004100 */
[----:B------:R-:W-:Y:S01]  /*3d10*/  IADD3 R10, P4, R151, R10, RZ ;  /* 0x0000000a970a7210 */ /* 0x000fe20007f9e0ff */
[----:B------:R-:W-:Y:S01]  /*3d20*/  BSSY B1, `(.L_x_79) ;  /* 0x0000009000017945 */ /* 0x000fe20003800000 */
[----:B------:R-:W-:Y:S02]  /*3d30*/  ISETP.GT.AND P2, PT, R0, 0x88, P2 ;  /* 0x000000880000780c */ /* 0x000fe40001744270 */
[----:B------:R-:W-:-:S04]  /*3d40*/  FMUL R11, R11, R138 ;  /* 0x0000008a0b0b7220 */ /* 0x000fc80000400000 */
[----:B------:R-:W-:-:S05]  /*3d50*/  FFMA R11, R106, R137, R11 ;  /* 0x000000896a0b7223 */ /* 0x000fca000000000b */
[----:B0-----:R-:W-:Y:S01]  /*3d60*/  F2FP.F16.F32.PACK_AB R20, RZ, R11 ;  /* 0x0000000bff14723e */ /* 0x001fe200000000ff */
[----:B------:R-:W-:-:S05]  /*3d70*/  IMAD.X R11, R153, 0x1, R5, P4 ;  /* 0x00000001990b7824 */ /* 0x000fca00020e0605 */
[----:B------:R0:W-:Y:S01]  /*3d80*/  @P3 STG.E.U16 desc[UR36][R10.64+0x20], R20 ;  /* 0x000020140a003986 */ /* 0x0001e2000c101524 */
[----:B------:R-:W-:Y:S05]  /*3d90*/  @!P2 BRA `(.L_x_80) ;  /* 0x000000000004a947 */ /* 0x000fea0003800000 */
[----:B------:R0:W5:Y:S02]  /*3da0*/  LDG.E.LTC128B.U16 R152, desc[UR36][R12.64+0x22] ;  /* 0x000022240c987981 */ /* 0x000164000c1e1520 */
.L_x_80:
[----:B------:R-:W-:Y:S05]  /*3db0*/  BSYNC B1 ;  /* 0x0000000000017941 */ /* 0x000fea0003800000 */
.L_x_79:
[----:B-----5:R-:W-:Y:S01]  /*3dc0*/  HADD2.F32 R21, -RZ, R152.H0_H0 ;  /* 0x20000098ff157230 */ /* 0x020fe20000004100 */
[----:B------:R-:W-:Y:S01]  /*3dd0*/  ISETP.GT.AND P3, PT, R0, 0x80, P1 ;  /* 0x000000800000780c */ /* 0x000fe20000f64270 */
[----:B------:R-:W-:Y:S03]  /*3de0*/  BSSY B1, `(.L_x_81) ;  /* 0x0000007000017945 */ /* 0x000fe60003800000 */
[----:B0-----:R-:W-:-:S04]  /*3df0*/  FMUL R20, R21, R138 ;  /* 0x0000008a15147220 */ /* 0x001fc80000400000 */
[----:B------:R-:W-:-:S05]  /*3e00*/  FFMA R20, R107, R137, R20 ;  /* 0x000000896b147223 */ /* 0x000fca0000000014 */
[----:B------:R-:W-:-:S05]  /*3e10*/  F2FP.F16.F32.PACK_AB R20, RZ, R20 ;  /* 0x00000014ff14723e */ /* 0x000fca00000000ff */
[----:B------:R0:W-:Y:S01]  /*3e20*/  @P2 STG.E.U16 desc[UR36][R10.64+0x22], R20 ;  /* 0x000022140a002986 */ /* 0x0001e2000c101524 */
[----:B------:R-:W-:Y:S05]  /*3e30*/  @!P3 BRA `(.L_x_82) ;  /* 0x000000000004b947 */ /* 0x000fea0003800000 */
[----:B------:R0:W5:Y:S02]  /*3e40*/  LDG.E.LTC128B.U16 R152, desc[UR36][R130.64+0x30] ;  /* 0x0000302482987981 */ /* 0x000164000c1e1520 */
.L_x_82:
[----:B------:R-:W-:Y:S05]  /*3e50*/  BSYNC B1 ;  /* 0x0000000000017941 */ /* 0x000fea0003800000 */
.L_x_81:
        /* <DEDUP_REMOVED lines=9> */
.L_x_84:
[----:B------:R-:W-:Y:S05]  /*3ef0*/  BSYNC B1 ;  /* 0x0000000000017941 */ /* 0x000fea0003800000 */
.L_x_83:
        /* <DEDUP_REMOVED lines=9> */
.L_x_86:
[----:B------:R-:W-:Y:S05]  /*3f90*/  BSYNC B1 ;  /* 0x0000000000017941 */ /* 0x000fea0003800000 */
.L_x_85:
        /* <DEDUP_REMOVED lines=9> */
.L_x_88:
[----:B------:R-:W-:Y:S05]  /*4030*/  BSYNC B1 ;  /* 0x0000000000017941 */ /* 0x000fea0003800000 */
.L_x_87:
        /* <DEDUP_REMOVED lines=10> */
.L_x_90:
[----:B------:R-:W-:Y:S05]  /*40e0*/  BSYNC B1 ;  /* 0x0000000000017941 */ /* 0x000fea0003800000 */
.L_x_89:
        /* <DEDUP_REMOVED lines=10> */
.L_x_92:
[----:B------:R-:W-:Y:S05]  /*4190*/  BSYNC B1 ;  /* 0x0000000000017941 */ /* 0x000fea0003800000 */
.L_x_91:
        /* <DEDUP_REMOVED lines=9> */
.L_x_94:
[----:B------:R-:W-:Y:S05]  /*4230*/  BSYNC B1 ;  /* 0x0000000000017941 */ /* 0x000fea0003800000 */
.L_x_93:
        /* <DEDUP_REMOVED lines=9> */
.L_x_96:
[----:B------:R-:W-:Y:S05]  /*42d0*/  BSYNC B1 ;  /* 0x0000000000017941 */ /* 0x000fea0003800000 */
.L_x_95:
        /* <DEDUP_REMOVED lines=10> */
.L_x_98:
[----:B------:R-:W-:Y:S05]  /*4380*/  BSYNC B1 ;  /* 0x0000000000017941 */ /* 0x000fea0003800000 */
.L_x_97:
        /* <DEDUP_REMOVED lines=10> */
.L_x_100:
[----:B------:R-:W-:Y:S05]  /*4430*/  BSYNC B1 ;  /* 0x0000000000017941 */ /* 0x000fea0003800000 */
.L_x_99:
        /* <DEDUP_REMOVED lines=9> */
.L_x_102:
[----:B------:R-:W-:Y:S05]  /*44d0*/  BSYNC B1 ;  /* 0x0000000000017941 */ /* 0x000fea0003800000 */
.L_x_101:
        /* <DEDUP_REMOVED lines=9> */
.L_x_104:
[----:B------:R-:W-:Y:S05]  /*4570*/  BSYNC B1 ;  /* 0x0000000000017941 */ /* 0x000fea0003800000 */
.L_x_103:
        /* <DEDUP_REMOVED lines=9> */
.L_x_106:
[----:B------:R-:W-:Y:S05]  /*4610*/  BSYNC B1 ;  /* 0x0000000000017941 */ /* 0x000fea0003800000 */
.L_x_105:
        /* <DEDUP_REMOVED lines=9> */
.L_x_108:
[----:B------:R-:W-:Y:S05]  /*46b0*/  BSYNC B1 ;  /* 0x0000000000017941 */ /* 0x000fea0003800000 */
.L_x_107:
        /* <DEDUP_REMOVED lines=9> */
.L_x_110:
[----:B------:R-:W-:Y:S05]  /*4750*/  BSYNC B1 ;  /* 0x0000000000017941 */ /* 0x000fea0003800000 */
.L_x_109:
        /* <DEDUP_REMOVED lines=9> */
.L_x_112:
[----:B------:R-:W-:Y:S05]  /*47f0*/  BSYNC B1 ;  /* 0x0000000000017941 */ /* 0x000fea0003800000 */
.L_x_111:
        /* <DEDUP_REMOVED lines=9> */
.L_x_114:
[----:B------:R-:W-:Y:S05]  /*4890*/  BSYNC B1 ;  /* 0x0000000000017941 */ /* 0x000fea0003800000 */
.L_x_113:
        /* <DEDUP_REMOVED lines=9> */
.L_x_116:
[----:B------:R-:W-:Y:S05]  /*4930*/  BSYNC B1 ;  /* 0x0000000000017941 */ /* 0x000fea0003800000 */
.L_x_115:
        /* <DEDUP_REMOVED lines=9> */
.L_x_118:
[----:B------:R-:W-:Y:S05]  /*49d0*/  BSYNC B1 ;  /* 0x0000000000017941 */ /* 0x000fea0003800000 */
.L_x_117:
        /* <DEDUP_REMOVED lines=9> */
.L_x_120:
[----:B------:R-:W-:Y:S05]  /*4a70*/  BSYNC B1 ;  /* 0x0000000000017941 */ /* 0x000fea0003800000 */
.L_x_119:
        /* <DEDUP_REMOVED lines=10> */
.L_x_122:
[----:B------:R-:W-:Y:S05]  /*4b20*/  BSYNC B1 ;  /* 0x0000000000017941 */ /* 0x000fea0003800000 */
.L_x_121:
        /* <DEDUP_REMOVED lines=10> */
.L_x_124:
[----:B------:R-:W-:Y:S05]  /*4bd0*/  BSYNC B1 ;  /* 0x0000000000017941 */ /* 0x000fea0003800000 */
.L_x_123:
        /* <DEDUP_REMOVED lines=9> */
.L_x_126:
[----:B------:R-:W-:Y:S05]  /*4c70*/  BSYNC B1 ;  /* 0x0000000000017941 */ /* 0x000fea0003800000 */
.L_x_125:
        /* <DEDUP_REMOVED lines=9> */
.L_x_128:
[----:B------:R-:W-:Y:S05]  /*4d10*/  BSYNC B1 ;  /* 0x0000000000017941 */ /* 0x000fea0003800000 */
.L_x_127:
        /* <DEDUP_REMOVED lines=10> */
.L_x_130:
[----:B------:R-:W-:Y:S05]  /*4dc0*/  BSYNC B1 ;  /* 0x0000000000017941 */ /* 0x000fea0003800000 */
.L_x_129:
        /* <DEDUP_REMOVED lines=10> */
.L_x_132:
[----:B------:R-:W-:Y:S05]  /*4e70*/  BSYNC B1 ;  /* 0x0000000000017941 */ /* 0x000fea0003800000 */
.L_x_131:
        /* <DEDUP_REMOVED lines=9> */
.L_x_134:
[----:B------:R-:W-:Y:S05]  /*4f10*/  BSYNC B1 ;  /* 0x0000000000017941 */ /* 0x000fea0003800000 */
.L_x_133:
        /* <DEDUP_REMOVED lines=9> */
.L_x_136:
[----:B------:R-:W-:Y:S05]  /*4fb0*/  BSYNC B1 ;  /* 0x0000000000017941 */ /* 0x000fea0003800000 */
.L_x_135:
        /* <DEDUP_REMOVED lines=9> */
.L_x_138:
[----:B------:R-:W-:Y:S05]  /*5050*/  BSYNC B1 ;  /* 0x0000000000017941 */ /* 0x000fea0003800000 */
.L_x_137:
        /* <DEDUP_REMOVED lines=9> */
.L_x_140:
[----:B------:R-:W-:Y:S05]  /*50f0*/  BSYNC B1 ;  /* 0x0000000000017941 */ /* 0x000fea0003800000 */
.L_x_139:
        /* <DEDUP_REMOVED lines=9> */
.L_x_142:
[----:B------:R-:W-:Y:S05]  /*5190*/  BSYNC B1 ;  /* 0x0000000000017941 */ /* 0x000fea0003800000 */
.L_x_141:
        /* <DEDUP_REMOVED lines=9> */
.L_x_144:
[----:B------:R-:W-:Y:S05]  /*5230*/  BSYNC B1 ;  /* 0x0000000000017941 */ /* 0x000fea0003800000 */
.L_x_143:
        /* <DEDUP_REMOVED lines=9> */
.L_x_146:
[----:B------:R-:W-:Y:S05]  /*52d0*/  BSYNC B1 ;  /* 0x0000000000017941 */ /* 0x000fea0003800000 */
.L_x_145:
        /* <DEDUP_REMOVED lines=9> */
.L_x_148:
[----:B------:R-:W-:Y:S05]  /*5370*/  BSYNC B1 ;  /* 0x0000000000017941 */ /* 0x000fea0003800000 */
.L_x_147:
        /* <DEDUP_REMOVED lines=9> */
.L_x_150:
[----:B------:R-:W-:Y:S05]  /*5410*/  BSYNC B1 ;  /* 0x0000000000017941 */ /* 0x000fea0003800000 */
.L_x_149:
        /* <DEDUP_REMOVED lines=9> */
.L_x_152:
[----:B------:R-:W-:Y:S05]  /*54b0*/  BSYNC B1 ;  /* 0x0000000000017941 */ /* 0x000fea0003800000 */
.L_x_151:
        /* <DEDUP_REMOVED lines=10> */
.L_x_154:
[----:B------:R-:W-:Y:S05]  /*5560*/  BSYNC B1 ;  /* 0x0000000000017941 */ /* 0x000fea0003800000 */
.L_x_153:
        /* <DEDUP_REMOVED lines=10> */
.L_x_156:
[----:B------:R-:W-:Y:S05]  /*5610*/  BSYNC B1 ;  /* 0x0000000000017941 */ /* 0x000fea0003800000 */
.L_x_155:
        /* <DEDUP_REMOVED lines=9> */
.L_x_158:
[----:B------:R-:W-:Y:S05]  /*56b0*/  BSYNC B1 ;  /* 0x0000000000017941 */ /* 0x000fea0003800000 */
.L_x_157:
        /* <DEDUP_REMOVED lines=9> */
.L_x_160:
[----:B------:R-:W-:Y:S05]  /*5750*/  BSYNC B1 ;  /* 0x0000000000017941 */ /* 0x000fea0003800000 */
.L_x_159:
        /* <DEDUP_REMOVED lines=10> */
.L_x_162:
[----:B------:R-:W-:Y:S05]  /*5800*/  BSYNC B1 ;  /* 0x0000000000017941 */ /* 0x000fea0003800000 */
.L_x_161:
        /* <DEDUP_REMOVED lines=10> */
.L_x_164:
[----:B------:R-:W-:Y:S05]  /*58b0*/  BSYNC B1 ;  /* 0x0000000000017941 */ /* 0x000fea0003800000 */
.L_x_163:
        /* <DEDUP_REMOVED lines=9> */
.L_x_166:
[----:B------:R-:W-:Y:S05]  /*5950*/  BSYNC B1 ;  /* 0x0000000000017941 */ /* 0x000fea0003800000 */
.L_x_165:
        /* <DEDUP_REMOVED lines=9> */
.L_x_168:
[----:B------:R-:W-:Y:S05]  /*59f0*/  BSYNC B1 ;  /* 0x0000000000017941 */ /* 0x000fea0003800000 */
.L_x_167:
        /* <DEDUP_REMOVED lines=9> */
.L_x_170:
[----:B------:R-:W-:Y:S05]  /*5a90*/  BSYNC B1 ;  /* 0x0000000000017941 */ /* 0x000fea0003800000 */
.L_x_169:
        /* <DEDUP_REMOVED lines=9> */
.L_x_172:
[----:B------:R-:W-:Y:S05]  /*5b30*/  BSYNC B1 ;  /* 0x0000000000017941 */ /* 0x000fea0003800000 */
.L_x_171:
        /* <DEDUP_REMOVED lines=9> */
.L_x_174:
[----:B------:R-:W-:Y:S05]  /*5bd0*/  BSYNC B1 ;  /* 0x0000000000017941 */ /* 0x000fea0003800000 */
.L_x_173:
        /* <DEDUP_REMOVED lines=9> */
.L_x_176:
[----:B------:R-:W-:Y:S05]  /*5c70*/  BSYNC B1 ;  /* 0x0000000000017941 */ /* 0x000fea0003800000 */
.L_x_175:
        /* <DEDUP_REMOVED lines=9> */
.L_x_178:
[----:B------:R-:W-:Y:S05]  /*5d10*/  BSYNC B1 ;  /* 0x0000000000017941 */ /* 0x000fea0003800000 */
.L_x_177:
        /* <DEDUP_REMOVED lines=9> */
.L_x_180:
[----:B------:R-:W-:Y:S05]  /*5db0*/  BSYNC B1 ;  /* 0x0000000000017941 */ /* 0x000fea0003800000 */
.L_x_179:
        /* <DEDUP_REMOVED lines=9> */
.L_x_182:
[----:B------:R-:W-:Y:S05]  /*5e50*/  BSYNC B1 ;  /* 0x0000000000017941 */ /* 0x000fea0003800000 */
.L_x_181:
        /* <DEDUP_REMOVED lines=9> */
.L_x_184:
[----:B------:R-:W-:Y:S05]  /*5ef0*/  BSYNC B1 ;  /* 0x0000000000017941 */ /* 0x000fea0003800000 */
.L_x_183:
        /* <DEDUP_REMOVED lines=10> */
.L_x_186:
[----:B------:R-:W-:Y:S05]  /*5fa0*/  BSYNC B1 ;  /* 0x0000000000017941 */ /* 0x000fea0003800000 */
.L_x_185:
        /* <DEDUP_REMOVED lines=10> */
.L_x_188:
[----:B------:R-:W-:Y:S05]  /*6050*/  BSYNC B1 ;  /* 0x0000000000017941 */ /* 0x000fea0003800000 */
.L_x_187:
        /* <DEDUP_REMOVED lines=9> */
.L_x_190:
[----:B------:R-:W-:Y:S05]  /*60f0*/  BSYNC B1 ;  /* 0x0000000000017941 */ /* 0x000fea0003800000 */
.L_x_189:
        /* <DEDUP_REMOVED lines=9> */
.L_x_192:
[----:B------:R-:W-:Y:S05]  /*6190*/  BSYNC B1 ;  /* 0x0000000000017941 */ /* 0x000fea0003800000 */
.L_x_191:
        /* <DEDUP_REMOVED lines=10> */
.L_x_194:
[----:B------:R-:W-:Y:S05]  /*6240*/  BSYNC B1 ;  /* 0x0000000000017941 */ /* 0x000fea0003800000 */
.L_x_193:
        /* <DEDUP_REMOVED lines=10> */
.L_x_196:
[----:B------:R-:W-:Y:S05]  /*62f0*/  BSYNC B1 ;  /* 0x0000000000017941 */ /* 0x000fea0003800000 */
.L_x_195:
        /* <DEDUP_REMOVED lines=9> */
.L_x_198:
[----:B------:R-:W-:Y:S05]  /*6390*/  BSYNC B1 ;  /* 0x0000000000017941 */ /* 0x000fea0003800000 */
.L_x_197:
        /* <DEDUP_REMOVED lines=9> */
.L_x_200:
[----:B------:R-:W-:Y:S05]  /*6430*/  BSYNC B1 ;  /* 0x0000000000017941 */ /* 0x000fea0003800000 */
.L_x_199:
        /* <DEDUP_REMOVED lines=9> */
.L_x_202:
[----:B------:R-:W-:Y:S05]  /*64d0*/  BSYNC B1 ;  /* 0x0000000000017941 */ /* 0x000fea0003800000 */
.L_x_201:
        /* <DEDUP_REMOVED lines=9> */
.L_x_204:
[----:B------:R-:W-:Y:S05]  /*6570*/  BSYNC B1 ;  /* 0x0000000000017941 */ /* 0x000fea0003800000 */
.L_x_203:
        /* <DEDUP_REMOVED lines=9> */
.L_x_206:
[----:B------:R-:W-:Y:S05]  /*6610*/  BSYNC B1 ;  /* 0x0000000000017941 */ /* 0x000fea0003800000 */
.L_x_205:
        /* <DEDUP_REMOVED lines=9> */
.L_x_208:
[----:B------:R-:W-:Y:S05]  /*66b0*/  BSYNC B1 ;  /* 0x0000000000017941 */ /* 0x000fea0003800000 */
.L_x_207:
        /* <DEDUP_REMOVED lines=9> */
.L_x_210:
[----:B------:R-:W-:Y:S05]  /*6750*/  BSYNC B1 ;  /* 0x0000000000017941 */ /* 0x000fea0003800000 */
.L_x_209:
        /* <DEDUP_REMOVED lines=9> */
.L_x_212:
[----:B------:R-:W-:Y:S05]  /*67f0*/  BSYNC B1 ;  /* 0x0000000000017941 */ /* 0x000fea0003800000 */
.L_x_211:
        /* <DEDUP_REMOVED lines=9> */
.L_x_214:
[----:B------:R-:W-:Y:S05]  /*6890*/  BSYNC B1 ;  /* 0x0000000000017941 */ /* 0x000fea0003800000 */
.L_x_213:
        /* <DEDUP_REMOVED lines=9> */
.L_x_216:
[----:B------:R-:W-:Y:S05]  /*6930*/  BSYNC B1 ;  /* 0x0000000000017941 */ /* 0x000fea0003800000 */
.L_x_215:
        /* <DEDUP_REMOVED lines=10> */
.L_x_218:
[----:B------:R-:W-:Y:S05]  /*69e0*/  BSYNC B1 ;  /* 0x0000000000017941 */ /* 0x000fea0003800000 */
.L_x_217:
        /* <DEDUP_REMOVED lines=10> */
.L_x_220:
[----:B------:R-:W-:Y:S05]  /*6a90*/  BSYNC B1 ;  /* 0x0000000000017941 */ /* 0x000fea0003800000 */
.L_x_219:
        /* <DEDUP_REMOVED lines=9> */
.L_x_222:
[----:B------:R-:W-:Y:S05]  /*6b30*/  BSYNC B1 ;  /* 0x0000000000017941 */ /* 0x000fea0003800000 */
.L_x_221:
        /* <DEDUP_REMOVED lines=9> */
.L_x_224:
[----:B------:R-:W-:Y:S05]  /*6bd0*/  BSYNC B1 ;  /* 0x0000000000017941 */ /* 0x000fea0003800000 */
.L_x_223:
        /* <DEDUP_REMOVED lines=10> */
.L_x_226:
[----:B------:R-:W-:Y:S05]  /*6c80*/  BSYNC B1 ;  /* 0x0000000000017941 */ /* 0x000fea0003800000 */
.L_x_225:
        /* <DEDUP_REMOVED lines=10> */
.L_x_228:
[----:B------:R-:W-:Y:S05]  /*6d30*/  BSYNC B1 ;  /* 0x0000000000017941 */ /* 0x000fea0003800000 */
.L_x_227:
[----:B-----5:R-:W-:Y:S01]  /*6d40*/  HADD2.F32 R3, -RZ, R152.H0_H0 ;  /* 0x20000098ff037230 */ /* 0x020fe20000004100 */
[----:B------:R-:W-:Y:S01]  /*6d50*/  ISETP.GT.AND P5, PT, R0, 0x8, P1 ;  /* 0x000000080000780c */ /* 0x000fe20000fa4270 */
[----:B------:R-:W-:Y:S03]  /*6d60*/  BSSY B1, `(.L_x_229) ;  /* 0x0000007000017945 */ /* 0x000fe60003800000 */
[----:B0--34-:R-:W-:-:S04]  /*6d70*/  FMUL R8, R3, R138 ;  /* 0x0000008a03087220 */ /* 0x019fc80000400000 */
[----:B------:R-:W-:-:S05]  /*6d80*/  FFMA R8, R37, R137, R8 ;  /* 0x0000008925087223 */ /* 0x000fca0000000008 */
[----:B------:R-:W-:-:S05]  /*6d90*/  F2FP.F16.F32.PACK_AB R8, RZ, R8 ;  /* 0x00000008ff08723e */ /* 0x000fca00000000ff */
[----:B------:R0:W-:Y:S01]  /*6da0*/  @P4 STG.E.U16 desc[UR36][R6.64+0xd2], R8 ;  /* 0x0000d20806004986 */ /* 0x0001e2000c101524 */
[----:B------:R-:W-:Y:S05]  /*6db0*/  @!P5 BRA `(.L_x_230) ;  /* 0x000000000004d947 */ /* 0x000fea0003800000 */
[----:B------:R3:W5:Y:S02]  /*6dc0*/  LDG.E.LTC128B.U16 R152, desc[UR36][R14.64+0xd0] ;  /* 0x0000d0240e987981 */ /* 0x000764000c1e1520 */
.L_x_230:
[----:B------:R-:W-:Y:S05]  /*6dd0*/  BSYNC B1 ;  /* 0x0000000000017941 */ /* 0x000fea0003800000 */
.L_x_229:
        /* <DEDUP_REMOVED lines=9> */
.L_x_232:
[----:B------:R-:W-:Y:S05]  /*6e70*/  BSYNC B1 ;  /* 0x0000000000017941 */ /* 0x000fea0003800000 */
.L_x_231:
[----:B----45:R-:W-:Y:S01]  /*6e80*/  HADD2.F32 R3, -RZ, R152.H0_H0 ;  /* 0x20000098ff037230 */ /* 0x030fe20000004100 */
        /* <DEDUP_REMOVED lines=8> */
.L_x_234:
[----:B------:R-:W-:Y:S05]  /*6f10*/  BSYNC B1 ;  /* 0x0000000000017941 */ /* 0x000fea0003800000 */
.L_x_233:
        /* <DEDUP_REMOVED lines=9> */
.L_x_236:
[----:B------:R-:W-:Y:S05]  /*6fb0*/  BSYNC B1 ;  /* 0x0000000000017941 */ /* 0x000fea0003800000 */
.L_x_235:
        /* <DEDUP_REMOVED lines=9> */
.L_x_238:
[----:B------:R-:W-:Y:S05]  /*7050*/  BSYNC B1 ;  /* 0x0000000000017941 */ /* 0x000fea0003800000 */
.L_x_237:
        /* <DEDUP_REMOVED lines=9> */
.L_x_240:
[----:B------:R-:W-:Y:S05]  /*70f0*/  BSYNC B1 ;  /* 0x0000000000017941 */ /* 0x000fea0003800000 */
.L_x_239:
        /* <DEDUP_REMOVED lines=9> */
.L_x_242:
[----:B------:R-:W-:Y:S05]  /*7190*/  BSYNC B1 ;  /* 0x0000000000017941 */ /* 0x000fea0003800000 */
.L_x_241:
        /* <DEDUP_REMOVED lines=9> */
.L_x_244:
[----:B------:R-:W-:Y:S05]  /*7230*/  BSYNC B1 ;  /* 0x0000000000017941 */ /* 0x000fea0003800000 */
.L_x_243:
        /* <DEDUP_REMOVED lines=9> */
.L_x_246:
[----:B------:R-:W-:Y:S05]  /*72d0*/  BSYNC B1 ;  /* 0x0000000000017941 */ /* 0x000fea0003800000 */
.L_x_245:
        /* <DEDUP_REMOVED lines=9> */
.L_x_248:
[----:B------:R-:W-:Y:S05]  /*7370*/  BSYNC B1 ;  /* 0x0000000000017941 */ /* 0x000fea0003800000 */
.L_x_247:
[----:B------:R-:W-:Y:S05]  /*7380*/  @!P0 BRA `(.L_x_249) ;  /* 0x0000001c00e08947 */ /* 0x000fea0003800000 */
[----:B0----5:R-:W-:-:S05]  /*7390*/  HADD2.F32 R3, -RZ, R152.H0_H0 ;  /* 0x20000098ff037230 */ /* 0x021fca0000004100 */
[----:B------:R-:W-:-:S04]  /*73a0*/  FMUL R0, R3, R138 ;  /* 0x0000008a03007220 */ /* 0x000fc80000400000 */
[----:B------:R-:W-:-:S05]  /*73b0*/  FFMA R0, R31, R137, R0 ;  /* 0x000000891f007223 */ /* 0x000fca0000000000 */
[----:B------:R-:W-:-:S05]  /*73c0*/  F2FP.F16.F32.PACK_AB R0, RZ, R0 ;  /* 0x00000000ff00723e */ /* 0x000fca00000000ff */
[----:B------:R0:W-:Y:S01]  /*73d0*/  STG.E.U16 desc[UR36][R10.64+0xd2], R0 ;  /* 0x0000d2000a007986 */ /* 0x0001e2000c101524 */
[----:B------:R-:W-:Y:S05]  /*73e0*/  BRA `(.L_x_249) ;  /* 0x0000001c00c87947 */ /* 0x000fea0003800000 */
.L_x_30:
[----:B------:R-:W-:Y:S01]  /*73f0*/  ULDC.64 UR4, c[0x0][0x5c0] ;  /* 0x0001700000047ab9 */ /* 0x000fe20000000a00 */
[-C--:B------:R-:W-:Y:S01]  /*7400*/  FMUL R128, R128, R137.reuse ;  /* 0x0000008980807220 */ /* 0x080fe20000400000 */
[----:B------:R-:W-:Y:S01]  /*7410*/  LEA R6, P2, R144, UR4, 0x1 ;  /* 0x0000000490067c11 */ /* 0x000fe2000f8408ff */
[----:B------:R-:W-:Y:S01]  /*7420*/  IMAD.SHL.U32 R139, R4, 0x10, RZ ;  /* 0x00000010048b7824 */ /* 0x000fe200078e00ff */
[----:B------:R-:W-:Y:S01]  /*7430*/  ISETP.GT.AND P3, PT, R3, 0x1, PT ;  /* 0x000000010300780c */ /* 0x000fe20003f64270 */
[-C--:B------:R-:W-:Y:S01]  /*7440*/  FMUL R129, R129, R137.reuse ;  /* 0x0000008981817220 */ /* 0x080fe20000400000 */
[----:B------:R-:W-:Y:S01]  /*7450*/  F2FP.F16.F32.PACK_AB R128, RZ, R128 ;  /* 0x00000080ff80723e */ /* 0x000fe200000000ff */
[-C--:B------:R-:W-:Y:S01]  /*7460*/  FMUL R131, R131, R137.reuse ;  /* 0x0000008983837220 */ /* 0x080fe20000400000 */
[----:B------:R-:W-:Y:S01]  /*7470*/  LEA.HI.X R7, R144, UR5, R153, 0x1, P2 ;  /* 0x0000000590077c11 */ /* 0x000fe200090f0c99 */
[-C--:B------:R-:W-:Y:S01]  /*7480*/  FMUL R130, R130, R137.reuse ;  /* 0x0000008982827220 */ /* 0x080fe20000400000 */
[----:B------:R-:W-:Y:S01]  /*7490*/  ISETP.GT.AND P2, PT, R0, RZ, P3 ;  /* 0x000000ff0000720c */ /* 0x000fe20001f44270 */
[-C--:B------:R-:W-:Y:S01]  /*74a0*/  FMUL R133, R133, R137.reuse ;  /* 0x0000008985857220 */ /* 0x080fe20000400000 */
[----:B------:R-:W-:Y:S01]  /*74b0*/  SHF.L.U64.HI R23, R4, 0x4, R5 ;  /* 0x0000000404177819 */ /* 0x000fe20000010205 */
[----:B------:R-:W-:Y:S01]  /*74c0*/  @P1 STG.E.U16 desc[UR36][R6.64], R128 ;  /* 0x0000008006001986 */ /* 0x000fe2000c101524 */
[----:B------:R-:W-:Y:S01]  /*74d0*/  ISETP.GT.AND P1, PT, R0, 0x8, P3 ;  /* 0x000000080000780c */ /* 0x000fe20001f24270 */
[-C--:B------:R-:W-:Y:S01]  /*74e0*/  FMUL R132, R132, R137.reuse ;  /* 0x0000008984847220 */ /* 0x080fe20000400000 */
[----:B------:R-:W-:Y:S01]  /*74f0*/  IADD3 R8, P4, R139, R6, RZ ;  /* 0x000000068b087210 */ /* 0x000fe20007f9e0ff */
[----:B------:R-:W-:Y:S01]  /*7500*/  FMUL R135, R135, R137 ;  /* 0x0000008987877220 */ /* 0x000fe20000400000 */
[----:B------:R-:W-:Y:S01]  /*7510*/  F2FP.F16.F32.PACK_AB R129, RZ, R129 ;  /* 0x00000081ff81723e */ /* 0x000fe200000000ff */
[----:B------:R-:W-:Y:S01]  /*7520*/  FMUL R134, R134, R137 ;  /* 0x0000008986867220 */ /* 0x000fe20000400000 */
[----:B------:R-:W-:Y:S01]  /*7530*/  F2FP.F16.F32.PACK_AB R131, RZ, R131 ;  /* 0x00000083ff83723e */ /* 0x000fe200000000ff */
[----:B------:R-:W-:Y:S01]  /*7540*/  IMAD.X R9, R23, 0x1, R7, P4 ;  /* 0x0000000117097824 */ /* 0x000fe200020e0607 */
[----:B------:R-:W-:Y:S01]  /*7550*/  ISETP.GT.AND P5, PT, R0, 0x8, P0 ;  /* 0x000000080000780c */ /* 0x000fe200007a4270 */
[----:B------:R-:W-:Y:S01]  /*7560*/  @P2 STG.E.U16 desc[UR36][R6.64+0x2], R129 ;  /* 0x0000028106002986 */ /* 0x000fe2000c101524 */
[----:B------:R-:W-:Y:S01]  /*7570*/  F2FP.F16.F32.PACK_AB R130, RZ, R130 ;  /* 0x00000082ff82723e */ /* 0x000fe200000000ff */
[----:B------:R-:W-:Y:S01]  /*7580*/  FMUL R120, R120, R137 ;  /* 0x0000008978787220 */ /* 0x000fe20000400000 */
[C---:B------:R-:W-:Y:S01]  /*7590*/  ISETP.GT.AND P2, PT, R3.reuse, 0x8, PT ;  /* 0x000000080300780c */ /* 0x040fe20003f44270 */
[----:B------:R-:W-:Y:S01]  /*75a0*/  @P1 STG.E.U16 desc[UR36][R8.64+0x2], R131 ;  /* 0x0000028308001986 */ /* 0x000fe2000c101524 */
[----:B------:R-:W-:Y:S01]  /*75b0*/  ISETP.GT.AND P1, PT, R3, 0x9, PT ;  /* 0x000000090300780c */ /* 0x000fe20003f24270 */
[----:B------:R-:W-:Y:S01]  /*75c0*/  IMAD R5, R5, 0xf0, RZ ;  /* 0x000000f005057824 */ /* 0x000fe200078e02ff */
[----:B------:R-:W-:Y:S01]  /*75d0*/  F2FP.F16.F32.PACK_AB R133, RZ, R133 ;  /* 0x00000085ff85723e */ /* 0x000fe200000000ff */
[----:B------:R-:W-:Y:S01]  /*75e0*/  IMAD.WIDE.U32 R10, R4, 0xf0, R8 ;  /* 0x000000f0040a7825 */ /* 0x000fe200078e0008 */
[----:B------:R-:W-:-:S03]  /*75f0*/  ISETP.GT.AND P4, PT, R0, RZ, P1 ;  /* 0x000000ff0000720c */ /* 0x000fc60000f84270 */
[----:B------:R-:W-:Y:S01]  /*7600*/  FMUL R121, R121, R137 ;  /* 0x0000008979797220 */ /* 0x000fe20000400000 */
[----:B------:R-:W-:Y:S01]  /*7610*/  F2FP.F16.F32.PACK_AB R132, RZ, R132 ;  /* 0x00000084ff84723e */ /* 0x000fe200000000ff */
[----:B------:R-:W-:Y:S01]  /*7620*/  @P5 STG.E.U16 desc[UR36][R8.64], R130 ;  /* 0x0000008208005986 */ /* 0x000fe2000c101524 */
[----:B------:R-:W-:Y:S01]  /*7630*/  ISETP.GT.AND P5, PT, R0, RZ, P2 ;  /* 0x000000ff0000720c */ /* 0x000fe200017a4270 */
[----:B------:R-:W-:Y:S01]  /*7640*/  IMAD.IADD R11, R5, 0x1, R11 ;  /* 0x00000001050b7824 */ /* 0x000fe200078e020b */
[----:B------:R-:W-:Y:S01]  /*7650*/  F2FP.F16.F32.PACK_AB R135, RZ, R135 ;  /* 0x00000087ff87723e */ /* 0x000fe200000000ff */
[-C--:B------:R-:W-:Y:S01]  /*7660*/  FMUL R122, R122, R137.reuse ;  /* 0x000000897a7a7220 */ /* 0x080fe20000400000 */
[----:B------:R-:W-:Y:S01]  /*7670*/  F2FP.F16.F32.PACK_AB R134, RZ, R134 ;  /* 0x00000086ff86723e */ /* 0x000fe200000000ff */
[-C--:B------:R-:W-:Y:S01]  /*7680*/  FMUL R123, R123, R137.reuse ;  /* 0x000000897b7b7220 */ /* 0x080fe20000400000 */
[----:B------:R-:W-:Y:S01]  /*7690*/  F2FP.F16.F32.PACK_AB R120, RZ, R120 ;  /* 0x00000078ff78723e */ /* 0x000fe200000000ff */
[----:B------:R-:W-:Y:S01]  /*76a0*/  FMUL R124, R124, R137 ;  /* 0x000000897c7c7220 */ /* 0x000fe20000400000 */
[----:B------:R-:W-:Y:S01]  /*76b0*/  F2FP.F16.F32.PACK_AB R121, RZ, R121 ;  /* 0x00000079ff79723e */ /* 0x000fe200000000ff */
[----:B------:R-:W-:Y:S01]  /*76c0*/  @P4 STG.E.U16 desc[UR36][R6.64+0x12], R133 ;  /* 0x0000128506004986 */ /* 0x000fe2000c101524 */
[C---:B------:R-:W-:Y:S01]  /*76d0*/  ISETP.GT.AND P4, PT, R0.reuse, 0x8, P1 ;  /* 0x000000080000780c */ /* 0x040fe20000f84270 */
[-C--:B------:R-:W-:Y:S01]  /*76e0*/  FMUL R125, R125, R137.reuse ;  /* 0x000000897d7d7220 */ /* 0x080fe20000400000 */
[----:B------:R-:W-:Y:S01]  /*76f0*/  F2FP.F16.F32.PACK_AB R122, RZ, R122 ;  /* 0x0000007aff7a723e */ /* 0x000fe200000000ff */
[----:B------:R-:W-:Y:S01]  /*7700*/  @P5 STG.E.U16 desc[UR36][R6.64+0x10], R132 ;  /* 0x0000108406005986 */ /* 0x000fe2000c101524 */
[----:B------:R-:W-:Y:S01]  /*7710*/  ISETP.GT.AND P5, PT, R0, 0x8, P2 ;  /* 0x000000080000780c */ /* 0x000fe200017a4270 */
[----:B------:R-:W-:Y:S01]  /*7720*/  FMUL R126, R126, R137 ;  /* 0x000000897e7e7220 */ /* 0x000fe20000400000 */
[----:B------:R-:W-:Y:S01]  /*7730*/  F2FP.F16.F32.PACK_AB R123, RZ, R123 ;  /* 0x0000007bff7b723e */ /* 0x000fe200000000ff */
[-C--:B------:R-:W-:Y:S01]  /*7740*/  FMUL R127, R127, R137.reuse ;  /* 0x000000897f7f7220 */ /* 0x080fe20000400000 */
[----:B------:R-:W-:Y:S01]  /*7750*/  F2FP.F16.F32.PACK_AB R124, RZ, R124 ;  /* 0x0000007cff7c723e */ /* 0x000fe200000000ff */
[----:B------:R-:W-:Y:S01]  /*7760*/  FMUL R113, R113, R137 ;  /* 0x0000008971717220 */ /* 0x000fe20000400000 */
[----:B------:R-:W-:Y:S01]  /*7770*/  F2FP.F16.F32.PACK_AB R125, RZ, R125 ;  /* 0x0000007dff7d723e */ /* 0x000fe200000000ff */
[-C--:B------:R-:W-:Y:S01]  /*7780*/  FMUL R112, R112, R137.reuse ;  /* 0x0000008970707220 */ /* 0x080fe20000400000 */
[----:B------:R-:W-:Y:S01]  /*7790*/  F2FP.F16.F32.PACK_AB R126, RZ, R126 ;  /* 0x0000007eff7e723e */ /* 0x000fe200000000ff */
[----:B------:R-:W-:Y:S01]  /*77a0*/  @P4 STG.E.U16 desc[UR36][R8.64+0x12], R135 ;  /* 0x0000128708004986 */ /* 0x000fe2000c101524 */
[----:B------:R-:W-:Y:S01]  /*77b0*/  ISETP.GT.AND P4, PT, R0, 0x80, P0 ;  /* 0x000000800000780c */ /* 0x000fe20000784270 */
[-C--:B------:R-:W-:Y:S01]  /*77c0*/  FMUL R114, R114, R137.reuse ;  /* 0x0000008972727220 */ /* 0x080fe20000400000 */
[C---:B------:R-:W-:Y:S01]  /*77d0*/  ISETP.GT.AND P0, PT, R0.reuse, 0x88, P0 ;  /* 0x000000880000780c */ /* 0x040fe20000704270 */
[----:B------:R-:W-:Y:S01]  /*77e0*/  @P5 STG.E.U16 desc[UR36][R8.64+0x10], R134 ;  /* 0x0000108608005986 */ /* 0x000fe2000c101524 */
[C---:B------:R-:W-:Y:S01]  /*77f0*/  ISETP.GT.AND P5, PT, R0.reuse, 0x80, P3 ;  /* 0x000000800000780c */ /* 0x040fe20001fa4270 */
[-C--:B------:R-:W-:Y:S01]  /*7800*/  FMUL R115, R115, R137.reuse ;  /* 0x0000008973737220 */ /* 0x080fe20000400000 */
[----:B------:R-:W-:Y:S01]  /*7810*/  ISETP.GT.AND P3, PT, R0, 0x88, P3 ;  /* 0x000000880000780c */ /* 0x000fe20001f64270 */
[----:B------:R-:W-:Y:S01]  /*7820*/  FMUL R116, R116, R137 ;  /* 0x0000008974747220 */ /* 0x000fe20000400000 */
[----:B------:R-:W-:Y:S01]  /*7830*/  F2FP.F16.F32.PACK_AB R127, RZ, R127 ;  /* 0x0000007fff7f723e */ /* 0x000fe200000000ff */
[----:B------:R-:W-:Y:S01]  /*7840*/  FMUL R117, R117, R137 ;  /* 0x0000008975757220 */ /* 0x000fe20000400000 */
[----:B------:R-:W-:Y:S01]  /*7850*/  F2FP.F16.F32.PACK_AB R113, RZ, R113 ;  /* 0x00000071ff71723e */ /* 0x000fe200000000ff */
[-C--:B------:R-:W-:Y:S01]  /*7860*/  FMUL R118, R118, R137.reuse ;  /* 0x0000008976767220 */ /* 0x080fe20000400000 */
[----:B------:R-:W-:Y:S01]  /*7870*/  F2FP.F16.F32.PACK_AB R112, RZ, R112 ;  /* 0x00000070ff70723e */ /* 0x000fe200000000ff */
[----:B------:R-:W-:Y:S01]  /*7880*/  @P4 STG.E.U16 desc[UR36][R10.64], R120 ;  /* 0x000000780a004986 */ /* 0x000fe2000c101524 */
[----:B------:R-:W-:Y:S01]  /*7890*/  IADD3 R12, P4, R139, R10, RZ ;  /* 0x0000000a8b0c7210 */ /* 0x000fe20007f9e0ff */
[-C--:B------:R-:W-:Y:S01]  /*78a0*/  FMUL R119, R119, R137.reuse ;  /* 0x0000008977777220 */ /* 0x080fe20000400000 */
[----:B------:R-:W-:Y:S01]  /*78b0*/  F2FP.F16.F32.PACK_AB R114, RZ, R114 ;  /* 0x00000072ff72723e */ /* 0x000fe200000000ff */
[----:B------:R0:W-:Y:S01]  /*78c0*/  @P5 STG.E.U16 desc[UR36][R10.64+0x2], R121 ;  /* 0x000002790a005986 */ /* 0x0001e2000c101524 */
[C---:B------:R-:W-:Y:S01]  /*78d0*/  ISETP.GT.AND P5, PT, R0.reuse, 0x80, P2 ;  /* 0x000000800000780c */ /* 0x040fe200017a4270 */
[--C-:B------:R-:W-:Y:S01]  /*78e0*/  IMAD.X R13, R23, 0x1, R11.reuse, P4 ;  /* 0x00000001170d7824 */ /* 0x100fe200020e060b */
[----:B------:R-:W-:Y:S01]  /*78f0*/  ISETP.GT.AND P4, PT, R0, 0x80, P1 ;  /* 0x000000800000780c */ /* 0x000fe20000f84270 */
[-C--:B------:R-:W-:Y:S01]  /*7900*/  FMUL R104, R104, R137.reuse ;  /* 0x0000008968687220 */ /* 0x080fe20000400000 */
[----:B------:R-:W-:Y:S01]  /*7910*/  ISETP.GT.AND P1, PT, R0, 0x88, P1 ;  /* 0x000000880000780c */ /* 0x000fe20000f24270 */
[-C--:B------:R-:W-:Y:S01]  /*7920*/  FMUL R105, R105, R137.reuse ;  /* 0x0000008969697220 */ /* 0x080fe20000400000 */
[----:B------:R-:W-:Y:S01]  /*7930*/  @P0 STG.E.U16 desc[UR36][R12.64], R122 ;  /* 0x0000007a0c000986 */ /* 0x000fe2000c101524 */
[----:B------:R-:W-:Y:S01]  /*7940*/  ISETP.GT.AND P0, PT, R3, 0x11, PT ;  /* 0x000000110300780c */ /* 0x000fe20003f04270 */
[----:B------:R-:W-:Y:S01]  /*7950*/  FMUL R106, R106, R137 ;  /* 0x000000896a6a7220 */ /* 0x000fe20000400000 */
[----:B------:R-:W-:Y:S01]  /*7960*/  F2FP.F16.F32.PACK_AB R115, RZ, R115 ;  /* 0x00000073ff73723e */ /* 0x000fe200000000ff */
[-C--:B------:R-:W-:Y:S01]  /*7970*/  FMUL R107, R107, R137.reuse ;  /* 0x000000896b6b7220 */ /* 0x080fe20000400000 */
[----:B------:R-:W-:Y:S01]  /*7980*/  F2FP.F16.F32.PACK_AB R116, RZ, R116 ;  /* 0x00000074ff74723e */ /* 0x000fe200000000ff */
[----:B------:R-:W-:Y:S01]  /*7990*/  FMUL R108, R108, R137 ;  /* 0x000000896c6c7220 */ /* 0x000fe20000400000 */
[--C-:B------:R-:W-:Y:S01]  /*79a0*/  @P5 IMAD.MOV.U32 R14, RZ, RZ, R10.reuse ;  /* 0x000000ffff0e5224 */ /* 0x100fe200078e000a */
[----:B------:R-:W-:Y:S01]  /*79b0*/  F2FP.F16.F32.PACK_AB R117, RZ, R117 ;  /* 0x00000075ff75723e */ /* 0x000fe200000000ff */
[--C-:B------:R-:W-:Y:S01]  /*79c0*/  @P5 IMAD.MOV.U32 R15, RZ, RZ, R11.reuse ;  /* 0x000000ffff0f5224 */ /* 0x100fe200078e000b */
[----:B------:R-:W-:Y:S01]  /*79d0*/  F2FP.F16.F32.PACK_AB R118, RZ, R118 ;  /* 0x00000076ff76723e */ /* 0x000fe200000000ff */
[----:B------:R-:W-:Y:S01]  /*79e0*/  @P4 IMAD.MOV.U32 R20, RZ, RZ, R10 ;  /* 0x000000ffff144224 */ /* 0x000fe200078e000a */
[----:B------:R-:W-:Y:S01]  /*79f0*/  F2FP.F16.F32.PACK_AB R119, RZ, R119 ;  /* 0x00000077ff77723e */ /* 0x000fe200000000ff */
[----:B------:R-:W-:Y:S01]  /*7a00*/  @P4 IMAD.MOV.U32 R21, RZ, RZ, R11 ;  /* 0x000000ffff154224 */ /* 0x000fe200078e000b */
[----:B------:R-:W-:Y:S01]  /*7a10*/  F2FP.F16.F32.PACK_AB R104, RZ, R104 ;  /* 0x00000068ff68723e */ /* 0x000fe200000000ff */
[--C-:B0-----:R-:W-:Y:S01]  /*7a20*/  @P3 IMAD.MOV.U32 R10, RZ, RZ, R12.reuse ;  /* 0x000000ffff0a3224 */ /* 0x101fe200078e000c */
[----:B------:R-:W-:Y:S01]  /*7a30*/  F2FP.F16.F32.PACK_AB R105, RZ, R105 ;  /* 0x00000069ff69723e */ /* 0x000fe200000000ff */
[--C-:B------:R-:W-:Y:S01]  /*7a40*/  @P3 IMAD.MOV.U32 R11, RZ, RZ, R13.reuse ;  /* 0x000000ffff0b3224 */ /* 0x100fe200078e000d */
[----:B------:R-:W-:Y:S01]  /*7a50*/  F2FP.F16.F32.PACK_AB R106, RZ, R106 ;  /* 0x0000006aff6a723e */ /* 0x000fe200000000ff */
[-C--:B------:R-:W-:Y:S01]  /*7a60*/  FMUL R109, R109, R137.reuse ;  /* 0x000000896d6d7220 */ /* 0x080fe20000400000 */
[----:B------:R-:W-:Y:S01]  /*7a70*/  FMUL R111, R111, R137 ;  /* 0x000000896f6f7220 */ /* 0x000fe20000400000 */
[----:B------:R-:W-:Y:S01]  /*7a80*/  F2FP.F16.F32.PACK_AB R107, RZ, R107 ;  /* 0x0000006bff6b723e */ /* 0x000fe200000000ff */
[----:B------:R0:W-:Y:S01]  /*7a90*/  @P3 STG.E.U16 desc[UR36][R10.64+0x2], R123 ;  /* 0x0000027b0a003986 */ /* 0x0001e2000c101524 */
[----:B------:R-:W-:Y:S01]  /*7aa0*/  ISETP.GT.AND P3, PT, R0, 0x88, P2 ;  /* 0x000000880000780c */ /* 0x000fe20001764270 */
[-C--:B------:R-:W-:Y:S01]  /*7ab0*/  FMUL R110, R110, R137.reuse ;  /* 0x000000896e6e7220 */ /* 0x080fe20000400000 */
[----:B------:R-:W-:Y:S01]  /*7ac0*/  ISETP.GT.AND P2, PT, R3, 0x10, PT ;  /* 0x000000100300780c */ /* 0x000fe20003f44270 */
[----:B------:R-:W-:Y:S01]  /*7ad0*/  @P5 STG.E.U16 desc[UR36][R14.64+0x10], R124 ;  /* 0x0000107c0e005986 */ /* 0x000fe2000c101524 */
[----:B------:R-:W-:Y:S01]  /*7ae0*/  ISETP.GT.AND P5, PT, R0, RZ, P0 ;  /* 0x000000ff0000720c */ /* 0x000fe200007a4270 */
[-C--:B------:R-:W-:Y:S01]  /*7af0*/  FMUL R96, R96, R137.reuse ;  /* 0x0000008960607220 */ /* 0x080fe20000400000 */
[----:B------:R-:W-:Y:S01]  /*7b00*/  F2FP.F16.F32.PACK_AB R108, RZ, R108 ;  /* 0x0000006cff6c723e */ /* 0x000fe200000000ff */
[----:B------:R-:W-:Y:S01]  /*7b10*/  @P4 STG.E.U16 desc[UR36][R20.64+0x12], R125 ;  /* 0x0000127d14004986 */ /* 0x000fe2000c101524 */
[----:B------:R-:W-:Y:S01]  /*7b20*/  ISETP.GT.AND P4, PT, R0, RZ, P2 ;  /* 0x000000ff0000720c */ /* 0x000fe20001784270 */
[----:B------:R-:W-:Y:S01]  /*7b30*/  FMUL R97, R97, R137 ;  /* 0x0000008961617220 */ /* 0x000fe20000400000 */
[----:B------:R-:W-:Y:S01]  /*7b40*/  F2FP.F16.F32.PACK_AB R109, RZ, R109 ;  /* 0x0000006dff6d723e */ /* 0x000fe200000000ff */
[----:B------:R-:W-:Y:S01]  /*7b50*/  FMUL R99, R99, R137 ;  /* 0x0000008963637220 */ /* 0x000fe20000400000 */
[----:B------:R-:W-:Y:S01]  /*7b60*/  F2FP.F16.F32.PACK_AB R111, RZ, R111 ;  /* 0x0000006fff6f723e */ /* 0x000fe200000000ff */
[----:B0-----:R-:W-:Y:S01]  /*7b70*/  @P3 IMAD.MOV.U32 R10, RZ, RZ, R12 ;  /* 0x000000ffff0a3224 */ /* 0x001fe200078e000c */
[----:B------:R-:W-:Y:S01]  /*7b80*/  F2FP.F16.F32.PACK_AB R110, RZ, R110 ;  /* 0x0000006eff6e723e */ /* 0x000fe200000000ff */
[----:B------:R-:W-:-:S02]  /*7b90*/  @P3 IMAD.MOV.U32 R11, RZ, RZ, R13 ;  /* 0x000000ffff0b3224 */ /* 0x000fc400078e000d */
[-C--:B------:R-:W-:Y:S01]  /*7ba0*/  FMUL R98, R98, R137.reuse ;  /* 0x0000008962627220 */ /* 0x080fe20000400000 */
[----:B------:R-:W-:Y:S01]  /*7bb0*/  F2FP.F16.F32.PACK_AB R96, RZ, R96 ;  /* 0x00000060ff60723e */ /* 0x000fe200000000ff */
[----:B------:R-:W-:Y:S01]  /*7bc0*/  FMUL R100, R100, R137 ;  /* 0x0000008964647220 */ /* 0x000fe20000400000 */
[----:B------:R-:W-:Y:S01]  /*7bd0*/  F2FP.F16.F32.PACK_AB R97, RZ, R97 ;  /* 0x00000061ff61723e */ /* 0x000fe200000000ff */
[----:B------:R0:W-:Y:S01]  /*7be0*/  @P3 STG.E.U16 desc[UR36][R10.64+0x10], R126 ;  /* 0x0000107e0a003986 */ /* 0x0001e2000c101524 */
[----:B------:R-:W-:Y:S01]  /*7bf0*/  ISETP.GT.AND P3, PT, R0, 0x8, P2 ;  /* 0x000000080000780c */ /* 0x000fe20001764270 */
[----:B------:R-:W-:Y:S01]  /*7c00*/  FMUL R101, R101, R137 ;  /* 0x0000008965657220 */ /* 0x000fe20000400000 */
[----:B------:R-:W-:Y:S01]  /*7c10*/  F2FP.F16.F32.PACK_AB R99, RZ, R99 ;  /* 0x00000063ff63723e */ /* 0x000fe200000000ff */
[----:B------:R1:W-:Y:S01]  /*7c20*/  @P1 STG.E.U16 desc[UR36][R12.64+0x12], R127 ;  /* 0x0000127f0c001986 */ /* 0x0003e2000c101524 */
[----:B------:R-:W-:Y:S01]  /*7c30*/  ISETP.GT.AND P1, PT, R3, 0x18, PT ;  /* 0x000000180300780c */ /* 0x000fe20003f24270 */
[-C--:B------:R-:W-:Y:S01]  /*7c40*/  FMUL R102, R102, R137.reuse ;  /* 0x0000008966667220 */ /* 0x080fe20000400000 */
[----:B------:R-:W-:Y:S01]  /*7c50*/  F2FP.F16.F32.PACK_AB R98, RZ, R98 ;  /* 0x00000062ff62723e */ /* 0x000fe200000000ff */
[----:B------:R1:W-:Y:S01]  /*7c60*/  @P5 STG.E.U16 desc[UR36][R6.64+0x22], R113 ;  /* 0x0000227106005986 */ /* 0x0003e2000c101524 */
[C---:B------:R-:W-:Y:S01]  /*7c70*/  ISETP.GT.AND P5, PT, R0.reuse, 0x8, P0 ;  /* 0x000000080000780c */ /* 0x040fe200007a4270 */
[----:B------:R-:W-:Y:S01]  /*7c80*/  FMUL R103, R103, R137 ;  /* 0x0000008967677220 */ /* 0x000fe20000400000 */
[----:B------:R-:W-:Y:S01]  /*7c90*/  F2FP.F16.F32.PACK_AB R100, RZ, R100 ;  /* 0x00000064ff64723e */ /* 0x000fe200000000ff */
[----:B------:R1:W-:Y:S01]  /*7ca0*/  @P4 STG.E.U16 desc[UR36][R6.64+0x20], R112 ;  /* 0x0000207006004986 */ /* 0x0003e2000c101524 */
[----:B------:R-:W-:Y:S01]  /*7cb0*/  ISETP.GT.AND P4, PT, R0, RZ, P1 ;  /* 0x000000ff0000720c */ /* 0x000fe20000f84270 */
[----:B0-----:R-:W-:Y:S01]  /*7cc0*/  IMAD.WIDE.U32 R10, R4, 0xf0, R8 ;  /* 0x000000f0040a7825 */ /* 0x001fe200078e0008 */
[----:B------:R-:W-:Y:S01]  /*7cd0*/  F2FP.F16.F32.PACK_AB R101, RZ, R101 ;  /* 0x00000065ff65723e */ /* 0x000fe200000000ff */
[----:B------:R1:W-:Y:S01]  /*7ce0*/  @P3 STG.E.U16 desc[UR36][R8.64+0x20], R114 ;  /* 0x0000207208003986 */ /* 0x0003e2000c101524 */
[----:B------:R-:W-:Y:S01]  /*7cf0*/  ISETP.GT.AND P3, PT, R3, 0x19, PT ;  /* 0x000000190300780c */ /* 0x000fe20003f64270 */
[----:B------:R-:W-:Y:S01]  /*7d00*/  IMAD.IADD R11, R5, 0x1, R11 ;  /* 0x00000001050b7824 */ /* 0x000fe200078e020b */
[----:B------:R-:W-:Y:S01]  /*7d10*/  F2FP.F16.F32.PACK_AB R102, RZ, R102 ;  /* 0x00000066ff66723e */ /* 0x000fe200000000ff */
[----:B------:R-:W-:Y:S01]  /*7d20*/  FMUL R88, R88, R137 ;  /* 0x0000008958587220 */ /* 0x000fe20000400000 */
[----:B------:R-:W-:Y:S01]  /*7d30*/  F2FP.F16.F32.PACK_AB R103, RZ, R103 ;  /* 0x00000067ff67723e */ /* 0x000fe200000000ff */
[----:B------:R1:W-:Y:S01]  /*7d40*/  @P5 STG.E.U16 desc[UR36][R8.64+0x22], R115 ;  /* 0x0000227308005986 */ /* 0x0003e2000c101524 */
[----:B------:R-:W-:Y:S01]  /*7d50*/  ISETP.GT.AND P5, PT, R0, RZ, P3 ;  /* 0x000000ff0000720c */ /* 0x000fe20001fa4270 */
[-C--:B------:R-:W-:Y:S01]  /*7d60*/  FMUL R89, R89, R137.reuse ;  /* 0x0000008959597220 */ /* 0x080fe20000400000 */
[-C--:B------:R-:W-:Y:S01]  /*7d70*/  FMUL R90, R90, R137.reuse ;  /* 0x000000895a5a7220 */ /* 0x080fe20000400000 */
[----:B------:R1:W-:Y:S01]  /*7d80*/  @P4 STG.E.U16 desc[UR36][R6.64+0x30], R116 ;  /* 0x0000307406004986 */ /* 0x0003e2000c101524 */
[----:B------:R-:W-:Y:S01]  /*7d90*/  ISETP.GT.AND P4, PT, R0, 0x8, P1 ;  /* 0x000000080000780c */ /* 0x000fe20000f84270 */
[-C--:B------:R-:W-:Y:S01]  /*7da0*/  FMUL R91, R91, R137.reuse ;  /* 0x000000895b5b7220 */ /* 0x080fe20000400000 */
[----:B------:R-:W-:Y:S01]  /*7db0*/  F2FP.F16.F32.PACK_AB R88, RZ, R88 ;  /* 0x00000058ff58723e */ /* 0x000fe200000000ff */
[----:B------:R-:W-:Y:S01]  /*7dc0*/  FMUL R93, R93, R137 ;  /* 0x000000895d5d7220 */ /* 0x000fe20000400000 */
[----:B------:R-:W-:Y:S01]  /*7dd0*/  F2FP.F16.F32.PACK_AB R89, RZ, R89 ;  /* 0x00000059ff59723e */ /* 0x000fe200000000ff */
[-C--:B------:R-:W-:Y:S01]  /*7de0*/  FMUL R92, R92, R137.reuse ;  /* 0x000000895c5c7220 */ /* 0x080fe20000400000 */
[----:B------:R-:W-:Y:S01]  /*7df0*/  F2FP.F16.F32.PACK_AB R90, RZ, R90 ;  /* 0x0000005aff5a723e */ /* 0x000fe200000000ff */
[----:B------:R-:W-:Y:S01]  /*7e00*/  FMUL R94, R94, R137 ;  /* 0x000000895e5e7220 */ /* 0x000fe20000400000 */
[----:B------:R-:W-:Y:S01]  /*7e10*/  F2FP.F16.F32.PACK_AB R91, RZ, R91 ;  /* 0x0000005bff5b723e */ /* 0x000fe200000000ff */
[----:B------:R1:W-:Y:S01]  /*7e20*/  @P5 STG.E.U16 desc[UR36][R6.64+0x32], R117 ;  /* 0x0000327506005986 */ /* 0x0003e2000c101524 */
[C---:B------:R-:W-:Y:S01]  /*7e30*/  ISETP.GT.AND P5, PT, R0.reuse, 0x8, P3 ;  /* 0x000000080000780c */ /* 0x040fe20001fa4270 */
[----:B------:R-:W-:Y:S01]  /*7e40*/  FMUL R95, R95, R137 ;  /* 0x000000895f5f7220 */ /* 0x000fe20000400000 */
[----:B------:R-:W-:Y:S01]  /*7e50*/  F2FP.F16.F32.PACK_AB R93, RZ, R93 ;  /* 0x0000005dff5d723e */ /* 0x000fe200000000ff */
[----:B------:R1:W-:Y:S01]  /*7e60*/  @P4 STG.E.U16 desc[UR36][R8.64+0x30], R118 ;  /* 0x0000307608004986 */ /* 0x0003e2000c101524 */
[----:B------:R-:W-:Y:S01]  /*7e70*/  ISETP.GT.AND P4, PT, R0, 0x80, P2 ;  /* 0x000000800000780c */ /* 0x000fe20001784270 */
[-C--:B------:R-:W-:Y:S01]  /*7e80*/  FMUL R80, R80, R137.reuse ;  /* 0x0000008950507220 */ /* 0x080fe20000400000 */
[----:B------:R-:W-:Y:S01]  /*7e90*/  ISETP.GT.AND P2, PT, R0, 0x88, P2 ;  /* 0x000000880000780c */ /* 0x000fe20001744270 */
[-C--:B------:R-:W-:Y:S01]  /*7ea0*/  FMUL R81, R81, R137.reuse ;  /* 0x0000008951517220 */ /* 0x080fe20000400000 */
[----:B------:R-:W-:Y:S01]  /*7eb0*/  F2FP.F16.F32.PACK_AB R92, RZ, R92 ;  /* 0x0000005cff5c723e */ /* 0x000fe200000000ff */
[-C--:B------:R-:W-:Y:S01]  /*7ec0*/  FMUL R83, R83, R137.reuse ;  /* 0x0000008953537220 */ /* 0x080fe20000400000 */
[----:B------:R-:W-:Y:S01]  /*7ed0*/  F2FP.F16.F32.PACK_AB R94, RZ, R94 ;  /* 0x0000005eff5e723e */ /* 0x000fe200000000ff */
[----:B------:R-:W-:Y:S01]  /*7ee0*/  FMUL R82, R82, R137 ;  /* 0x0000008952527220 */ /* 0x000fe20000400000 */
[----:B------:R-:W-:Y:S01]  /*7ef0*/  F2FP.F16.F32.PACK_AB R95, RZ, R95 ;  /* 0x0000005fff5f723e */ /* 0x000fe200000000ff */
[----:B------:R1:W-:Y:S01]  /*7f00*/  @P5 STG.E.U16 desc[UR36][R8.64+0x32], R119 ;  /* 0x0000327708005986 */ /* 0x0003e2000c101524 */
[----:B------:R-:W-:Y:S01]  /*7f10*/  IADD3 R4, P5, R139, R10, RZ ;  /* 0x0000000a8b047210 */ /* 0x000fe20007fbe0ff */
[-C--:B------:R-:W-:Y:S01]  /*7f20*/  FMUL R84, R84, R137.reuse ;  /* 0x0000008954547220 */ /* 0x080fe20000400000 */
[----:B------:R-:W-:Y:S01]  /*7f30*/  F2FP.F16.F32.PACK_AB R80, RZ, R80 ;  /* 0x00000050ff50723e */ /* 0x000fe200000000ff */
[----:B------:R1:W-:Y:S01]  /*7f40*/  @P4 STG.E.U16 desc[UR36][R10.64+0x20], R104 ;  /* 0x000020680a004986 */ /* 0x0003e2000c101524 */
[C---:B------:R-:W-:Y:S01]  /*7f50*/  ISETP.GT.AND P4, PT, R0.reuse, 0x80, P0 ;  /* 0x000000800000780c */ /* 0x040fe20000784270 */
[----:B------:R-:W-:Y:S01]  /*7f60*/  IMAD.X R5, R23, 0x1, R11, P5 ;  /* 0x0000000117057824 */ /* 0x000fe200028e060b */
[----:B------:R-:W-:Y:S01]  /*7f70*/  ISETP.GT.AND P0, PT, R0, 0x88, P0 ;  /* 0x000000880000780c */ /* 0x000fe20000704270 */
[----:B------:R-:W-:Y:S01]  /*7f80*/  FMUL R85, R85, R137 ;  /* 0x0000008955557220 */ /* 0x000fe20000400000 */
[----:B------:R-:W-:Y:S01]  /*7f90*/  F2FP.F16.F32.PACK_AB R81, RZ, R81 ;  /* 0x00000051ff51723e */ /* 0x000fe200000000ff */
[----:B------:R-:W-:Y:S01]  /*7fa0*/  FMUL R86, R86, R137 ;  /* 0x0000008956567220 */ /* 0x000fe20000400000 */
[----:B------:R-:W-:Y:S01]  /*7fb0*/  F2FP.F16.F32.PACK_AB R83, RZ, R83 ;  /* 0x00000053ff53723e */ /* 0x000fe200000000ff */
[-C--:B------:R-:W-:Y:S01]  /*7fc0*/  FMUL R87, R87, R137.reuse ;  /* 0x0000008957577220 */ /* 0x080fe20000400000 */
[----:B------:R-:W-:Y:S01]  /*7fd0*/  F2FP.F16.F32.PACK_AB R82, RZ, R82 ;  /* 0x00000052ff52723e */ /* 0x000fe200000000ff */
[-C--:B------:R-:W-:Y:S01]  /*7fe0*/  FMUL R72, R72, R137.reuse ;  /* 0x0000008948487220 */ /* 0x080fe20000400000 */
[----:B------:R-:W-:Y:S01]  /*7ff0*/  F2FP.F16.F32.PACK_AB R84, RZ, R84 ;  /* 0x00000054ff54723e */ /* 0x000fe200000000ff */
[----:B------:R-:W-:Y:S01]  /*8000*/  FMUL R73, R73, R137 ;  /* 0x0000008949497220 */ /* 0x000fe20000400000 */
[----:B------:R-:W-:Y:S01]  /*8010*/  F2FP.F16.F32.PACK_AB R85, RZ, R85 ;  /* 0x00000055ff55723e */ /* 0x000fe200000000ff */
[----:B------:R1:W-:Y:S01]  /*8020*/  @P4 STG.E.U16 desc[UR36][R10.64+0x22], R105 ;  /* 0x000022690a004986 */ /* 0x0003e2000c101524 */
[----:B------:R-:W-:Y:S01]  /*8030*/  ISETP.GT.AND P4, PT, R0, 0x80, P1 ;  /* 0x000000800000780c */ /* 0x000fe20000f84270 */
[-C--:B------:R-:W-:Y:S01]  /*8040*/  FMUL R74, R74, R137.reuse ;  /* 0x000000894a4a7220 */ /* 0x080fe20000400000 */
[C---:B------:R-:W-:Y:S01]  /*8050*/  ISETP.GT.AND P1, PT, R0.reuse, 0x88, P1 ;  /* 0x000000880000780c */ /* 0x040fe20000f24270 */
[----:B------:R1:W-:Y:S01]  /*8060*/  @P2 STG.E.U16 desc[UR36][R4.64+0x20], R106 ;  /* 0x0000206a04002986 */ /* 0x0003e2000c101524 */
[C---:B------:R-:W-:Y:S01]  /*8070*/  ISETP.GT.AND P2, PT, R0.reuse, 0x80, P3 ;  /* 0x000000800000780c */ /* 0x040fe20001f44270 */
[-C--:B------:R-:W-:Y:S01]  /*8080*/  FMUL R75, R75, R137.reuse ;  /* 0x000000894b4b7220 */ /* 0x080fe20000400000 */
[----:B------:R-:W-:Y:S01]  /*8090*/  ISETP.GT.AND P3, PT, R0, 0x88, P3 ;  /* 0x000000880000780c */ /* 0x000fe20001f64270 */
[----:B------:R1:W-:Y:S01]  /*80a0*/  @P0 STG.E.U16 desc[UR36][R4.64+0x22], R107 ;  /* 0x0000226b04000986 */ /* 0x0003e2000c101524 */
[----:B------:R-:W-:Y:S01]  /*80b0*/  F2FP.F16.F32.PACK_AB R86, RZ, R86 ;  /* 0x00000056ff56723e */ /* 0x000fe200000000ff */
[----:B------:R-:W-:Y:S01]  /*80c0*/  FMUL R77, R77, R137 ;  /* 0x000000894d4d7220 */ /* 0x000fe20000400000 */
[----:B------:R-:W-:Y:S01]  /*80d0*/  F2FP.F16.F32.PACK_AB R87, RZ, R87 ;  /* 0x00000057ff57723e */ /* 0x000fe200000000ff */
[----:B------:R-:W-:Y:S01]  /*80e0*/  FMUL R76, R76, R137 ;  /* 0x000000894c4c7220 */ /* 0x000fe20000400000 */
[----:B------:R-:W-:Y:S01]  /*80f0*/  F2FP.F16.F32.PACK_AB R72, RZ, R72 ;  /* 0x00000048ff48723e */ /* 0x000fe200000000ff */
[----:B------:R1:W-:Y:S01]  /*8100*/  @P4 STG.E.U16 desc[UR36][R10.64+0x30], R108 ;  /* 0x0000306c0a004986 */ /* 0x0003e2000c101524 */
[----:B------:R-:W-:Y:S01]  /*8110*/  F2FP.F16.F32.PACK_AB R73, RZ, R73 ;  /* 0x00000049ff49723e */ /* 0x000fe200000000ff */
[-C--:B------:R-:W-:Y:S01]  /*8120*/  FMUL R78, R78, R137.reuse ;  /* 0x000000894e4e7220 */ /* 0x080fe20000400000 */
[----:B------:R-:W-:Y:S01]  /*8130*/  F2FP.F16.F32.PACK_AB R74, RZ, R74 ;  /* 0x0000004aff4a723e */ /* 0x000fe200000000ff */
[----:B------:R1:W-:Y:S01]  /*8140*/  @P2 STG.E.U16 desc[UR36][R10.64+0x32], R109 ;  /* 0x0000326d0a002986 */ /* 0x0003e2000c101524 */
[----:B------:R-:W-:Y:S01]  /*8150*/  ISETP.GT.AND P2, PT, R3, 0x21, PT ;  /* 0x000000210300780c */ /* 0x000fe20003f44270 */
[----:B------:R-:W-:Y:S01]  /*8160*/  FMUL R79, R79, R137 ;  /* 0x000000894f4f7220 */ /* 0x000fe20000400000 */
[----:B------:R-:W-:Y:S01]  /*8170*/  F2FP.F16.F32.PACK_AB R75, RZ, R75 ;  /* 0x0000004bff4b723e */ /* 0x000fe200000000ff */
[----:B------:R1:W-:Y:S01]  /*8180*/  @P3 STG.E.U16 desc[UR36][R4.64+0x32], R111 ;  /* 0x0000326f04003986 */ /* 0x0003e2000c101524 */
[----:B------:R-:W-:Y:S01]  /*8190*/  ISETP.GT.AND P3, PT, R3, 0x20, PT ;  /* 0x000000200300780c */ /* 0x000fe20003f64270 */
[-C--:B------:R-:W-:Y:S01]  /*81a0*/  FMUL R64, R64, R137.reuse ;  /* 0x0000008940407220 */ /* 0x080fe20000400000 */
[C---:B------:R-:W-:Y:S01]  /*81b0*/  ISETP.GT.AND P4, PT, R0.reuse, RZ, P2 ;  /* 0x000000ff0000720c */ /* 0x040fe20001784270 */
[----:B------:R1:W-:Y:S01]  /*81c0*/  @P1 STG.E.U16 desc[UR36][R4.64+0x30], R110 ;  /* 0x0000306e04001986 */ /* 0x0003e2000c101524 */
[C---:B------:R-:W-:Y:S01]  /*81d0*/  ISETP.GT.AND P0, PT, R0.reuse, RZ, P3 ;  /* 0x000000ff0000720c */ /* 0x040fe20001f04270 */
[-C--:B------:R-:W-:Y:S01]  /*81e0*/  FMUL R65, R65, R137.reuse ;  /* 0x0000008941417220 */ /* 0x080fe20000400000 */
[C---:B------:R-:W-:Y:S01]  /*81f0*/  ISETP.GT.AND P1, PT, R0.reuse, 0x8, P2 ;  /* 0x000000080000780c */ /* 0x040fe20001724270 */
[-C--:B------:R-:W-:Y:S01]  /*8200*/  FMUL R67, R67, R137.reuse ;  /* 0x0000008943437220 */ /* 0x080fe20000400000 */
[----:B------:R-:W-:Y:S01]  /*8210*/  ISETP.GT.AND P5, PT, R0, 0x8, P3 ;  /* 0x000000080000780c */ /* 0x000fe20001fa4270 */
[----:B------:R-:W-:Y:S01]  /*8220*/  FMUL R66, R66, R137 ;  /* 0x0000008942427220 */ /* 0x000fe20000400000 */
[----:B------:R-:W-:Y:S01]  /*8230*/  F2FP.F16.F32.PACK_AB R77, RZ, R77 ;  /* 0x0000004dff4d723e */ /* 0x000fe200000000ff */
[-C--:B------:R-:W-:Y:S01]  /*8240*/  FMUL R68, R68, R137.reuse ;  /* 0x0000008944447220 */ /* 0x080fe20000400000 */
        /* <DEDUP_REMOVED lines=13> */
[----:B------:R-:W-:Y:S01]  /*8320*/  FMUL R56, R56, R137 ;  /* 0x0000008938387220 */ /* 0x000fe20000400000 */
[----:B------:R-:W-:Y:S01]  /*8330*/  F2FP.F16.F32.PACK_AB R67, RZ, R67 ;  /* 0x00000043ff43723e */ /* 0x000fe200000000ff */
[----:B------:R1:W-:Y:S01]  /*8340*/  @P5 STG.E.U16 desc[UR36][R8.64+0x40], R98 ;  /* 0x0000406208005986 */ /* 0x0003e2000c101524 */
[C---:B------:R-:W-:Y:S01]  /*8350*/  ISETP.GT.AND P5, PT, R0.reuse, RZ, P0 ;  /* 0x000000ff0000720c */ /* 0x040fe200007a4270 */
[-C--:B------:R-:W-:Y:S01]  /*8360*/  FMUL R57, R57, R137.reuse ;  /* 0x0000008939397220 */ /* 0x080fe20000400000 */
[----:B------:R-:W-:Y:S01]  /*8370*/  ISETP.GT.AND P4, PT, R0, RZ, P1 ;  /* 0x000000ff0000720c */ /* 0x000fe20000f84270 */
[-C--:B------:R-:W-:Y:S01]  /*8380*/  FMUL R58, R58, R137.reuse ;  /* 0x000000893a3a7220 */ /* 0x080fe20000400000 */
[----:B------:R-:W-:Y:S01]  /*8390*/  F2FP.F16.F32.PACK_AB R66, RZ, R66 ;  /* 0x00000042ff42723e */ /* 0x000fe200000000ff */
        /* <DEDUP_REMOVED lines=10> */
[-C--:B------:R-:W-:Y:S01]  /*8440*/  FMUL R63, R63, R137.reuse ;  /* 0x000000893f3f7220 */ /* 0x080fe20000400000 */
[----:B------:R-:W-:Y:S01]  /*8450*/  F2FP.F16.F32.PACK_AB R56, RZ, R56 ;  /* 0x00000038ff38723e */ /* 0x000fe200000000ff */
[----:B------:R1:W-:Y:S01]  /*8460*/  @P4 STG.E.U16 desc[UR36][R6.64+0x52], R101 ;  /* 0x0000526506004986 */ /* 0x0003e2000c101524 */
[----:B------:R-:W-:Y:S01]  /*8470*/  ISETP.GT.AND P4, PT, R0, 0x8, P1 ;  /* 0x000000080000780c */ /* 0x000fe20000f84270 */
[----:B------:R-:W-:Y:S01]  /*8480*/  FMUL R48, R48, R137 ;  /* 0x0000008930307220 */ /* 0x000fe20000400000 */
[----:B------:R-:W-:Y:S01]  /*8490*/  F2FP.F16.F32.PACK_AB R57, RZ, R57 ;  /* 0x00000039ff39723e */ /* 0x000fe200000000ff */
[-C--:B------:R-:W-:Y:S01]  /*84a0*/  FMUL R49, R49, R137.reuse ;  /* 0x0000008931317220 */ /* 0x080fe20000400000 */
[----:B------:R-:W-:Y:S01]  /*84b0*/  F2FP.F16.F32.PACK_AB R58, RZ, R58 ;  /* 0x0000003aff3a723e */ /* 0x000fe200000000ff */
[----:B------:R-:W-:Y:S01]  /*84c0*/  FMUL R51, R51, R137 ;  /* 0x0000008933337220 */ /* 0x000fe20000400000 */
        /* <DEDUP_REMOVED lines=30> */
[----:B------:R-:W-:Y:S01]  /*86b0*/  ISETP.GT.AND P2, PT, R3, 0x31, PT ;  /* 0x000000310300780c */ /* 0x000fe20003f44270 */
[----:B------:R-:W-:Y:S01]  /*86c0*/  FMUL R44, R44, R137 ;  /* 0x000000892c2c7220 */ /* 0x000fe20000400000 */
[----:B------:R-:W-:Y:S01]  /*86d0*/  F2FP.F16.F32.PACK_AB R51, RZ, R51 ;  /* 0x00000033ff33723e */ /* 0x000fe200000000ff */
[-C--:B------:R-:W-:Y:S01]  /*86e0*/  FMUL R45, R45, R137.reuse ;  /* 0x000000892d2d7220 */ /* 0x080fe20000400000 */
[----:B------:R-:W-:Y:S01]  /*86f0*/  F2FP.F16.F32.PACK_AB R50, RZ, R50 ;  /* 0x00000032ff32723e */ /* 0x000fe200000000ff */
[----:B------:R1:W-:Y:S01]  /*8700*/  @P4 STG.E.U16 desc[UR36][R10.64+0x50], R92 ;  /* 0x0000505c0a004986 */ /* 0x0003e2000c101524 */
[----:B------:R-:W-:Y:S01]  /*8710*/  ISETP.GT.AND P4, PT, R0, RZ, P2 ;  /* 0x000000ff0000720c */ /* 0x000fe20001784270 */
[-C--:B------:R-:W-:Y:S01]  /*8720*/  FMUL R46, R46, R137.reuse ;  /* 0x000000892e2e7220 */ /* 0x080fe20000400000 */
[----:B------:R-:W-:Y:S01]  /*8730*/  F2FP.F16.F32.PACK_AB R52, RZ, R52 ;  /* 0x00000034ff34723e */ /* 0x000fe200000000ff */
[----:B------:R1:W-:Y:S01]  /*8740*/  @P3 STG.E.U16 desc[UR36][R10.64+0x52], R93 ;  /* 0x0000525d0a003986 */ /* 0x0003e2000c101524 */
[----:B------:R-:W-:Y:S01]  /*8750*/  ISETP.GT.AND P3, PT, R3, 0x30, PT ;  /* 0x000000300300780c */ /* 0x000fe20003f64270 */
[----:B------:R-:W-:Y:S01]  /*8760*/  FMUL R47, R47, R137 ;  /* 0x000000892f2f7220 */ /* 0x000fe20000400000 */
[----:B------:R-:W-:Y:S01]  /*8770*/  F2FP.F16.F32.PACK_AB R53, RZ, R53 ;  /* 0x00000035ff35723e */ /* 0x000fe200000000ff */
[----:B------:R1:W-:Y:S01]  /*8780*/  @P0 STG.E.U16 desc[UR36][R4.64+0x50], R94 ;  /* 0x0000505e04000986 */ /* 0x0003e2000c101524 */
[----:B------:R-:W-:Y:S01]  /*8790*/  ISETP.GT.AND P0, PT, R0, RZ, P3 ;  /* 0x000000ff0000720c */ /* 0x000fe20001f04270 */
[-C--:B------:R-:W-:Y:S01]  /*87a0*/  FMUL R32, R32, R137.reuse ;  /* 0x0000008920207220 */ /* 0x080fe20000400000 */
[C---:B------:R-:W-:Y:S01]  /*87b0*/  ISETP.GT.AND P5, PT, R0.reuse, 0x8, P3 ;  /* 0x000000080000780c */ /* 0x040fe20001fa4270 */
[----:B------:R1:W-:Y:S01]  /*87c0*/  @P1 STG.E.U16 desc[UR36][R4.64+0x52], R95 ;  /* 0x0000525f04001986 */ /* 0x0003e2000c101524 */
[----:B------:R-:W-:Y:S01]  /*87d0*/  ISETP.GT.AND P1, PT, R0, 0x8, P2 ;  /* 0x000000080000780c */ /* 0x000fe20001724270 */
[----:B------:R-:W-:Y:S01]  /*87e0*/  FMUL R33, R33, R137 ;  /* 0x0000008921217220 */ /* 0x000fe20000400000 */
[----:B------:R-:W-:Y:S01]  /*87f0*/  F2FP.F16.F32.PACK_AB R54, RZ, R54 ;  /* 0x00000036ff36723e */ /* 0x000fe200000000ff */
[----:B------:R1:W-:Y:S01]  /*8800*/  @P4 STG.E.U16 desc[UR36][R6.64+0x62], R81 ;  /* 0x0000625106004986 */ /* 0x0003e2000c101524 */
[----:B------:R-:W-:Y:S01]  /*8810*/  F2FP.F16.F32.PACK_AB R55, RZ, R55 ;  /* 0x00000037ff37723e */ /* 0x000fe200000000ff */
[-C--:B------:R-:W-:Y:S01]  /*8820*/  FMUL R34, R34, R137.reuse ;  /* 0x0000008922227220 */ /* 0x080fe20000400000 */
[----:B------:R-:W-:Y:S01]  /*8830*/  F2FP.F16.F32.PACK_AB R40, RZ, R40 ;  /* 0x00000028ff28723e */ /* 0x000fe200000000ff */
[----:B------:R-:W-:Y:S01]  /*8840*/  FMUL R35, R35, R137 ;  /* 0x0000008923237220 */ /* 0x000fe20000400000 */
[----:B------:R-:W-:Y:S01]  /*8850*/  F2FP.F16.F32.PACK_AB R41, RZ, R41 ;  /* 0x00000029ff29723e */ /* 0x000fe200000000ff */
[----:B------:R1:W-:Y:S01]  /*8860*/  @P0 STG.E.U16 desc[UR36][R6.64+0x60], R80 ;  /* 0x0000605006000986 */ /* 0x0003e2000c101524 */
[C---:B------:R-:W-:Y:S01]  /*8870*/  ISETP.GT.AND P0, PT, R3.reuse, 0x38, PT ;  /* 0x000000380300780c */ /* 0x040fe20003f04270 */
        /* <DEDUP_REMOVED lines=9> */
[----:B------:R-:W-:Y:S01]  /*8910*/  ISETP.GT.AND P4, PT, R0, RZ, P1 ;  /* 0x000000ff0000720c */ /* 0x000fe20000f84270 */
        /* <DEDUP_REMOVED lines=10> */
[----:B------:R1:W-:Y:S01]  /*89c0*/  @P5 STG.E.U16 desc[UR36][R6.64+0x70], R84 ;  /* 0x0000705406005986 */ /* 0x0003e2000c101524 */
[----:B------:R-:W-:Y:S01]  /*89d0*/  ISETP.GT.AND P5, PT, R0, 0x8, P0 ;  /* 0x000000080000780c */ /* 0x000fe200007a4270 */
[----:B------:R-:W-:Y:S01]  /*89e0*/  FMUL R28, R28, R137 ;  /* 0x000000891c1c7220 */ /* 0x000fe20000400000 */
[----:B------:R-:W-:Y:S01]  /*89f0*/  F2FP.F16.F32.PACK_AB R33, RZ, R33 ;  /* 0x00000021ff21723e */ /* 0x000fe200000000ff */
[----:B------:R1:W-:Y:S01]  /*8a00*/  @P4 STG.E.U16 desc[UR36][R6.64+0x72], R85 ;  /* 0x0000725506004986 */ /* 0x0003e2000c101524 */
[----:B------:R-:W-:Y:S01]  /*8a10*/  ISETP.GT.AND P4, PT, R0, 0x8, P1 ;  /* 0x000000080000780c */ /* 0x000fe20000f84270 */
[-C--:B------:R-:W-:Y:S01]  /*8a20*/  FMUL R29, R29, R137.reuse ;  /* 0x000000891d1d7220 */ /* 0x080fe20000400000 */
[----:B------:R-:W-:Y:S01]  /*8a30*/  F2FP.F16.F32.PACK_AB R34, RZ, R34 ;  /* 0x00000022ff22723e */ /* 0x000fe200000000ff */
[----:B------:R-:W-:Y:S01]  /*8a40*/  FMUL R30, R30, R137 ;  /* 0x000000891e1e7220 */ /* 0x000fe20000400000 */
[----:B------:R-:W-:Y:S01]  /*8a50*/  F2FP.F16.F32.PACK_AB R35, RZ, R35 ;  /* 0x00000023ff23723e */ /* 0x000fe200000000ff */
[----:B------:R-:W-:Y:S01]  /*8a60*/  FMUL R31, R31, R137 ;  /* 0x000000891f1f7220 */ /* 0x000fe20000400000 */
[----:B------:R-:W-:-:S02]  /*8a70*/  F2FP.F16.F32.PACK_AB R36, RZ, R36 ;  /* 0x00000024ff24723e */ /* 0x000fc400000000ff */
[----:B------:R-:W-:Y:S01]  /*8a80*/  F2FP.F16.F32.PACK_AB R37, RZ, R37 ;  /* 0x00000025ff25723e */ /* 0x000fe200000000ff */
[----:B------:R1:W-:Y:S01]  /*8a90*/  @P5 STG.E.U16 desc[UR36][R8.64+0x70], R86 ;  /* 0x0000705608005986 */ /* 0x0003e2000c101524 */
[C---:B------:R-:W-:Y:S02]  /*8aa0*/  ISETP.GT.AND P5, PT, R0.reuse, 0x80, P3 ;  /* 0x000000800000780c */ /* 0x040fe40001fa4270 */
[C---:B------:R-:W-:Y:S01]  /*8ab0*/  ISETP.GT.AND P3, PT, R0.reuse, 0x88, P3 ;  /* 0x000000880000780c */ /* 0x040fe20001f64270 */
[----:B------:R1:W-:Y:S01]  /*8ac0*/  @P4 STG.E.U16 desc[UR36][R8.64+0x72], R87 ;  /* 0x0000725708004986 */ /* 0x0003e2000c101524 */
[C---:B------:R-:W-:Y:S02]  /*8ad0*/  ISETP.GT.AND P4, PT, R0.reuse, 0x80, P2 ;  /* 0x000000800000780c */ /* 0x040fe40001784270 */
[----:B------:R-:W-:Y:S02]  /*8ae0*/  ISETP.GT.AND P2, PT, R0, 0x88, P2 ;  /* 0x000000880000780c */ /* 0x000fe40001744270 */
[----:B------:R-:W-:-:S02]  /*8af0*/  F2FP.F16.F32.PACK_AB R38, RZ, R38 ;  /* 0x00000026ff26723e */ /* 0x000fc400000000ff */
[----:B------:R-:W-:Y:S02]  /*8b00*/  F2FP.F16.F32.PACK_AB R39, RZ, R39 ;  /* 0x00000027ff27723e */ /* 0x000fe400000000ff */
[----:B------:R-:W-:Y:S01]  /*8b10*/  F2FP.F16.F32.PACK_AB R24, RZ, R24 ;  /* 0x00000018ff18723e */ /* 0x000fe200000000ff */
[----:B------:R1:W-:Y:S01]  /*8b20*/  @P5 STG.E.U16 desc[UR36][R10.64+0x60], R72 ;  /* 0x000060480a005986 */ /* 0x0003e2000c101524 */
[----:B------:R-:W-:Y:S02]  /*8b30*/  F2FP.F16.F32.PACK_AB R25, RZ, R25 ;  /* 0x00000019ff19723e */ /* 0x000fe400000000ff */
[----:B------:R-:W-:Y:S01]  /*8b40*/  F2FP.F16.F32.PACK_AB R26, RZ, R26 ;  /* 0x0000001aff1a723e */ /* 0x000fe200000000ff */
[----:B------:R1:W-:Y:S01]  /*8b50*/  @P4 STG.E.U16 desc[UR36][R10.64+0x62], R73 ;  /* 0x000062490a004986 */ /* 0x0003e2000c101524 */
[C---:B------:R-:W-:Y:S02]  /*8b60*/  ISETP.GT.AND P4, PT, R0.reuse, 0x80, P0 ;  /* 0x000000800000780c */ /* 0x040fe40000784270 */
[C---:B------:R-:W-:Y:S01]  /*8b70*/  ISETP.GT.AND P0, PT, R0.reuse, 0x88, P0 ;  /* 0x000000880000780c */ /* 0x040fe20000704270 */
[----:B------:R1:W-:Y:S01]  /*8b80*/  @P3 STG.E.U16 desc[UR36][R4.64+0x60], R74 ;  /* 0x0000604a04003986 */ /* 0x0003e2000c101524 */
[----:B------:R-:W-:-:S02]  /*8b90*/  ISETP.GT.AND P3, PT, R0, 0x80, P1 ;  /* 0x000000800000780c */ /* 0x000fc40000f64270 */
[C---:B------:R-:W-:Y:S01]  /*8ba0*/  ISETP.GT.AND P1, PT, R0.reuse, 0x88, P1 ;  /* 0x000000880000780c */ /* 0x040fe20000f24270 */
[----:B------:R1:W-:Y:S01]  /*8bb0*/  @P2 STG.E.U16 desc[UR36][R4.64+0x62], R75 ;  /* 0x0000624b04002986 */ /* 0x0003e2000c101524 */
[C---:B------:R-:W-:Y:S02]  /*8bc0*/  ISETP.GT.AND P2, PT, R3.reuse, 0x41, PT ;  /* 0x000000410300780c */ /* 0x040fe40003f44270 */
[----:B------:R-:W-:Y:S02]  /*8bd0*/  F2FP.F16.F32.PACK_AB R27, RZ, R27 ;  /* 0x0000001bff1b723e */ /* 0x000fe400000000ff */
[----:B------:R-:W-:Y:S01]  /*8be0*/  F2FP.F16.F32.PACK_AB R28, RZ, R28 ;  /* 0x0000001cff1c723e */ /* 0x000fe200000000ff */
[----:B------:R1:W-:Y:S01]  /*8bf0*/  @P4 STG.E.U16 desc[UR36][R10.64+0x70], R76 ;  /* 0x0000704c0a004986 */ /* 0x0003e2000c101524 */
[----:B------:R-:W-:Y:S02]  /*8c00*/  ISETP.GT.AND P4, PT, R0, RZ, P2 ;  /* 0x000000ff0000720c */ /* 0x000fe40001784270 */
[----:B------:R-:W-:Y:S01]  /*8c10*/  F2FP.F16.F32.PACK_AB R29, RZ, R29 ;  /* 0x0000001dff1d723e */ /* 0x000fe200000000ff */
[----:B------:R1:W-:Y:S01]  /*8c20*/  @P3 STG.E.U16 desc[UR36][R10.64+0x72], R77 ;  /* 0x0000724d0a003986 */ /* 0x0003e2000c101524 */
[----:B------:R-:W-:-:S02]  /*8c30*/  ISETP.GT.AND P3, PT, R3, 0x40, PT ;  /* 0x000000400300780c */ /* 0x000fc40003f64270 */
[----:B------:R-:W-:Y:S01]  /*8c40*/  F2FP.F16.F32.PACK_AB R30, RZ, R30 ;  /* 0x0000001eff1e723e */ /* 0x000fe200000000ff */
[----:B------:R1:W-:Y:S01]  /*8c50*/  @P0 STG.E.U16 desc[UR36][R4.64+0x70], R78 ;  /* 0x0000704e04000986 */ /* 0x0003e2000c101524 */
[C---:B------:R-:W-:Y:S02]  /*8c60*/  ISETP.GT.AND P0, PT, R0.reuse, RZ, P3 ;  /* 0x000000ff0000720c */ /* 0x040fe40001f04270 */
[C---:B------:R-:W-:Y:S01]  /*8c70*/  ISETP.GT.AND P5, PT, R0.reuse, 0x8, P3 ;  /* 0x000000080000780c */ /* 0x040fe20001fa4270 */
[----:B------:R1:W-:Y:S01]  /*8c80*/  @P1 STG.E.U16 desc[UR36][R4.64+0x72], R79 ;  /* 0x0000724f04001986 */ /* 0x0003e2000c101524 */
[----:B------:R-:W-:Y:S02]  /*8c90*/  ISETP.GT.AND P1, PT, R0, 0x8, P2 ;  /* 0x000000080000780c */ /* 0x000fe40001724270 */
[----:B------:R-:W-:Y:S01]  /*8ca0*/  F2FP.F16.F32.PACK_AB R31, RZ, R31 ;  /* 0x0000001fff1f723e */ /* 0x000fe200000000ff */
[----:B------:R1:W-:Y:S06]  /*8cb0*/  @P4 STG.E.U16 desc[UR36][R6.64+0x82], R65 ;  /* 0x0000824106004986 */ /* 0x0003ec000c101524 */
[----:B------:R1:W-:Y:S01]  /*8cc0*/  @P0 STG.E.U16 desc[UR36][R6.64+0x80], R64 ;  /* 0x0000804006000986 */ /* 0x0003e2000c101524 */
[----:B------:R-:W-:-:S03]  /*8cd0*/  ISETP.GT.AND P0, PT, R3, 0x48, PT ;  /* 0x000000480300780c */ /* 0x000fc60003f04270 */
[----:B------:R1:W-:Y:S01]  /*8ce0*/  @P1 STG.E.U16 desc[UR36][R8.64+0x82], R67 ;  /* 0x0000824308001986 */ /* 0x0003e2000c101524 */
[----:B------:R-:W-:-:S03]  /*8cf0*/  ISETP.GT.AND P1, PT, R3, 0x49, PT ;  /* 0x000000490300780c */ /* 0x000fc60003f24270 */
[----:B------:R1:W-:Y:S01]  /*8d00*/  @P5 STG.E.U16 desc[UR36][R8.64+0x80], R66 ;  /* 0x0000804208005986 */ /* 0x0003e2000c101524 */
[C---:B------:R-:W-:Y:S02]  /*8d10*/  ISETP.GT.AND P5, PT, R0.reuse, RZ, P0 ;  /* 0x000000ff0000720c */ /* 0x040fe400007a4270 */
[----:B------:R-:W-:-:S11]  /*8d20*/  ISETP.GT.AND P4, PT, R0, RZ, P1 ;  /* 0x000000ff0000720c */ /* 0x000fd60000f84270 */
[----:B------:R1:W-:Y:S01]  /*8d30*/  @P5 STG.E.U16 desc[UR36][R6.64+0x90], R68 ;  /* 0x0000904406005986 */ /* 0x0003e2000c101524 */
[----:B------:R-:W-:-:S03]  /*8d40*/  ISETP.GT.AND P5, PT, R0, 0x8, P0 ;  /* 0x000000080000780c */ /* 0x000fc600007a4270 */
[----:B------:R1:W-:Y:S01]  /*8d50*/  @P4 STG.E.U16 desc[UR36][R6.64+0x92], R69 ;  /* 0x0000924506004986 */ /* 0x0003e2000c101524 */
[----:B------:R-:W-:-:S09]  /*8d60*/  ISETP.GT.AND P4, PT, R0, 0x8, P1 ;  /* 0x000000080000780c */ /* 0x000fd20000f84270 */
[----:B------:R1:W-:Y:S01]  /*8d70*/  @P5 STG.E.U16 desc[UR36][R8.64+0x90], R70 ;  /* 0x0000904608005986 */ /* 0x0003e2000c101524 */
[C---:B------:R-:W-:Y:S02]  /*8d80*/  ISETP.GT.AND P5, PT, R0.reuse, 0x80, P3 ;  /* 0x000000800000780c */ /* 0x040fe40001fa4270 */
[C---:B------:R-:W-:Y:S01]  /*8d90*/  ISETP.GT.AND P3, PT, R0.reuse, 0x88, P3 ;  /* 0x000000880000780c */ /* 0x040fe20001f64270 */
[----:B------:R1:W-:Y:S01]  /*8da0*/  @P4 STG.E.U16 desc[UR36][R8.64+0x92], R71 ;  /* 0x0000924708004986 */ /* 0x0003e2000c101524 */
[C---:B------:R-:W-:Y:S02]  /*8db0*/  ISETP.GT.AND P4, PT, R0.reuse, 0x80, P2 ;  /* 0x000000800000780c */ /* 0x040fe40001784270 */
[----:B------:R-:W-:-:S07]  /*8dc0*/  ISETP.GT.AND P2, PT, R0, 0x88, P2 ;  /* 0x000000880000780c */ /* 0x000fce0001744270 */
[----:B------:R1:W-:Y:S04]  /*8dd0*/  @P5 STG.E.U16 desc[UR36][R10.64+0x80], R56 ;  /* 0x000080380a005986 */ /* 0x0003e8000c101524 */
[----:B------:R1:W-:Y:S01]  /*8de0*/  @P4 STG.E.U16 desc[UR36][R10.64+0x82], R57 ;  /* 0x000082390a004986 */ /* 0x0003e2000c101524 */
[C---:B------:R-:W-:Y:S02]  /*8df0*/  ISETP.GT.AND P4, PT, R0.reuse, 0x80, P0 ;  /* 0x000000800000780c */ /* 0x040fe40000784270 */
[C---:B------:R-:W-:Y:S01]  /*8e00*/  ISETP.GT.AND P0, PT, R0.reuse, 0x88, P0 ;  /* 0x000000880000780c */ /* 0x040fe20000704270 */
[----:B------:R1:W-:Y:S01]  /*8e10*/  @P3 STG.E.U16 desc[UR36][R4.64+0x80], R58 ;  /* 0x0000803a04003986 */ /* 0x0003e2000c101524 */
[C---:B------:R-:W-:Y:S02]  /*8e20*/  ISETP.GT.AND P3, PT, R0.reuse, 0x80, P1 ;  /* 0x000000800000780c */ /* 0x040fe40000f64270 */
[----:B------:R-:W-:Y:S01]  /*8e30*/  ISETP.GT.AND P1, PT, R0, 0x88, P1 ;  /* 0x000000880000780c */ /* 0x000fe20000f24270 */
[----:B------:R1:W-:Y:S01]  /*8e40*/  @P2 STG.E.U16 desc[UR36][R4.64+0x82], R59 ;  /* 0x0000823b04002986 */ /* 0x0003e2000c101524 */
[----:B------:R-:W-:-:S05]  /*8e50*/  ISETP.GT.AND P2, PT, R3, 0x51, PT ;  /* 0x000000510300780c */ /* 0x000fca0003f44270 */
[----:B------:R1:W-:Y:S01]  /*8e60*/  @P4 STG.E.U16 desc[UR36][R10.64+0x90], R60 ;  /* 0x0000903c0a004986 */ /* 0x0003e2000c101524 */
[----:B------:R-:W-:-:S03]  /*8e70*/  ISETP.GT.AND P4, PT, R0, RZ, P2 ;  /* 0x000000ff0000720c */ /* 0x000fc60001784270 */
[----:B------:R1:W-:Y:S01]  /*8e80*/  @P3 STG.E.U16 desc[UR36][R10.64+0x92], R61 ;  /* 0x0000923d0a003986 */ /* 0x0003e2000c101524 */
[----:B------:R-:W-:-:S03]  /*8e90*/  ISETP.GT.AND P3, PT, R3, 0x50, PT ;  /* 0x000000500300780c */ /* 0x000fc60003f64270 */
[----:B------:R1:W-:Y:S01]  /*8ea0*/  @P0 STG.E.U16 desc[UR36][R4.64+0x90], R62 ;  /* 0x0000903e04000986 */ /* 0x0003e2000c101524 */
[C---:B------:R-:W-:Y:S02]  /*8eb0*/  ISETP.GT.AND P0, PT, R0.reuse, RZ, P3 ;  /* 0x000000ff0000720c */ /* 0x040fe40001f04270 */
[C---:B------:R-:W-:Y:S01]  /*8ec0*/  ISETP.GT.AND P5, PT, R0.reuse, 0x8, P3 ;  /* 0x000000080000780c */ /* 0x040fe20001fa4270 */
[----:B------:R1:W-:Y:S01]  /*8ed0*/  @P1 STG.E.U16 desc[UR36][R4.64+0x92], R63 ;  /* 0x0000923f04001986 */ /* 0x0003e2000c101524 */
[----:B------:R-:W-:-:S03]  /*8ee0*/  ISETP.GT.AND P1, PT, R0, 0x8, P2 ;  /* 0x000000080000780c */ /* 0x000fc60001724270 */
        /* <DEDUP_REMOVED lines=25> */
[----:B------:R1:W-:Y:S06]  /*9080*/  @P2 STG.E.U16 desc[UR36][R4.64+0xa2], R43 ;  /* 0x0000a22b04002986 */ /* 0x0003ec000c101524 */
[----:B------:R1:W-:Y:S04]  /*9090*/  @P4 STG.E.U16 desc[UR36][R10.64+0xb0], R44 ;  /* 0x0000b02c0a004986 */ /* 0x0003e8000c101524 */
[----:B------:R1:W-:Y:S01]  /*90a0*/  @P3 STG.E.U16 desc[UR36][R10.64+0xb2], R45 ;  /* 0x0000b22d0a003986 */ /* 0x0003e2000c101524 */
[----:B------:R-:W-:-:S03]  /*90b0*/  ISETP.GT.AND P3, PT, R3, 0x60, PT ;  /* 0x000000600300780c */ /* 0x000fc60003f64270 */
[----:B------:R1:W-:Y:S01]  /*90c0*/  @P0 STG.E.U16 desc[UR36][R4.64+0xb0], R46 ;  /* 0x0000b02e04000986 */ /* 0x0003e2000c101524 */
[----:B------:R-:W-:Y:S02]  /*90d0*/  ISETP.GT.AND P0, PT, R3, 0x61, PT ;  /* 0x000000610300780c */ /* 0x000fe40003f04270 */
[C---:B------:R-:W-:Y:S01]  /*90e0*/  ISETP.GT.AND P4, PT, R0.reuse, 0x8, P3 ;  /* 0x000000080000780c */ /* 0x040fe20001f84270 */
[----:B------:R1:W-:Y:S01]  /*90f0*/  @P1 STG.E.U16 desc[UR36][R4.64+0xb2], R47 ;  /* 0x0000b22f04001986 */ /* 0x0003e2000c101524 */
[C---:B------:R-:W-:Y:S02]  /*9100*/  ISETP.GT.AND P1, PT, R0.reuse, RZ, P3 ;  /* 0x000000ff0000720c */ /* 0x040fe40001f24270 */
[C---:B------:R-:W-:Y:S02]  /*9110*/  ISETP.GT.AND P2, PT, R0.reuse, RZ, P0 ;  /* 0x000000ff0000720c */ /* 0x040fe40000744270 */
[----:B------:R-:W-:-:S09]  /*9120*/  ISETP.GT.AND P5, PT, R0, 0x8, P0 ;  /* 0x000000080000780c */ /* 0x000fd200007a4270 */
[----:B------:R1:W-:Y:S01]  /*9130*/  @P1 STG.E.U16 desc[UR36][R6.64+0xc0], R32 ;  /* 0x0000c02006001986 */ /* 0x0003e2000c101524 */
[----:B------:R-:W-:-:S03]  /*9140*/  ISETP.GT.AND P1, PT, R3, 0x68, PT ;  /* 0x000000680300780c */ /* 0x000fc60003f24270 */
[----:B------:R1:W-:Y:S01]  /*9150*/  @P2 STG.E.U16 desc[UR36][R6.64+0xc2], R33 ;  /* 0x0000c22106002986 */ /* 0x0003e2000c101524 */
[----:B------:R-:W-:-:S03]  /*9160*/  ISETP.GT.AND P2, PT, R3, 0x69, PT ;  /* 0x000000690300780c */ /* 0x000fc60003f44270 */
[----:B------:R1:W-:Y:S01]  /*9170*/  @P4 STG.E.U16 desc[UR36][R8.64+0xc0], R34 ;  /* 0x0000c02208004986 */ /* 0x0003e2000c101524 */
[----:B------:R-:W-:-:S03]  /*9180*/  ISETP.GT.AND P4, PT, R0, RZ, P2 ;  /* 0x000000ff0000720c */ /* 0x000fc60001784270 */
[----:B------:R1:W-:Y:S01]  /*9190*/  @P5 STG.E.U16 desc[UR36][R8.64+0xc2], R35 ;  /* 0x0000c22308005986 */ /* 0x0003e2000c101524 */
[----:B------:R-:W-:-:S09]  /*91a0*/  ISETP.GT.AND P5, PT, R0, RZ, P1 ;  /* 0x000000ff0000720c */ /* 0x000fd20000fa4270 */
        /* <DEDUP_REMOVED lines=10> */
[----:B------:R1:W-:Y:S01]  /*9250*/  @P4 STG.E.U16 desc[UR36][R10.64+0xc0], R24 ;  /* 0x0000c0180a004986 */ /* 0x0003e2000c101524 */
[C---:B------:R-:W-:Y:S02]  /*9260*/  ISETP.GT.AND P4, PT, R0.reuse, 0x80, P1 ;  /* 0x000000800000780c */ /* 0x040fe40000f84270 */
[C---:B------:R-:W-:Y:S01]  /*9270*/  ISETP.GT.AND P1, PT, R0.reuse, 0x88, P1 ;  /* 0x000000880000780c */ /* 0x040fe20000f24270 */
[----:B------:R1:W-:Y:S01]  /*9280*/  @P5 STG.E.U16 desc[UR36][R10.64+0xc2], R25 ;  /* 0x0000c2190a005986 */ /* 0x0003e2000c101524 */
[C---:B------:R-:W-:Y:S02]  /*9290*/  ISETP.GT.AND P5, PT, R0.reuse, 0x80, P2 ;  /* 0x000000800000780c */ /* 0x040fe400017a4270 */
[----:B------:R-:W-:Y:S01]  /*92a0*/  ISETP.GT.AND P2, PT, R0, 0x88, P2 ;  /* 0x000000880000780c */ /* 0x000fe20001744270 */
[----:B------:R1:W-:Y:S04]  /*92b0*/  @P3 STG.E.U16 desc[UR36][R4.64+0xc0], R26 ;  /* 0x0000c01a04003986 */ /* 0x0003e8000c101524 */
[----:B------:R1:W-:Y:S04]  /*92c0*/  @P0 STG.E.U16 desc[UR36][R4.64+0xc2], R27 ;  /* 0x0000c21b04000986 */ /* 0x0003e8000c101524 */
[----:B------:R1:W-:Y:S04]  /*92d0*/  @P4 STG.E.U16 desc[UR36][R10.64+0xd0], R28 ;  /* 0x0000d01c0a004986 */ /* 0x0003e8000c101524 */
[----:B------:R1:W-:Y:S04]  /*92e0*/  @P5 STG.E.U16 desc[UR36][R10.64+0xd2], R29 ;  /* 0x0000d21d0a005986 */ /* 0x0003e8000c101524 */
[----:B------:R1:W-:Y:S04]  /*92f0*/  @P1 STG.E.U16 desc[UR36][R4.64+0xd0], R30 ;  /* 0x0000d01e04001986 */ /* 0x0003e8000c101524 */
[----:B------:R1:W-:Y:S02]  /*9300*/  @P2 STG.E.U16 desc[UR36][R4.64+0xd2], R31 ;  /* 0x0000d21f04002986 */ /* 0x0003e4000c101524 */
.L_x_249:
[----:B------:R-:W-:Y:S05]  /*9310*/  BSYNC B0 ;  /* 0x0000000000007941 */ /* 0x000fea0003800000 */
.L_x_29:
[----:B------:R-:W-:Y:S01]  /*9320*/  ULDC UR4, c[0x0][0xc] ;  /* 0x0000030000047ab9 */ /* 0x000fe20000000800 */
[----:B------:R-:W-:Y:S01]  /*9330*/  ULDC UR5, c[0x0][0x10] ;  /* 0x0000040000057ab9 */ /* 0x000fe20000000800 */
[----:B0-----:R-:W0:Y:S01]  /*9340*/  LDC R3, c[0x0][0x14] ;  /* 0x00000500ff037b82 */ /* 0x001e220000000800 */
[----:B------:R-:W-:Y:S01]  /*9350*/  UIMAD.WIDE.U32 UR4, UR4, UR5, URZ ;  /* 0x00000005040472a5 */ /* 0x000fe2000f8e003f */
[----:B------:R-:W-:Y:S01]  /*9360*/  PRMT R0, RZ, 0x7610, R0 ;  /* 0x00007610ff007816 */ /* 0x000fe20000000000 */
[----:B------:R-:W-:Y:S02]  /*9370*/  IMAD.MOV.U32 R139, RZ, RZ, -0x1 ;  /* 0xffffffffff8b7424 */ /* 0x000fe400078e00ff */
[----:B------:R-:W-:Y:S02]  /*9380*/  IMAD.MOV.U32 R23, RZ, RZ, -0x1 ;  /* 0xffffffffff177424 */ /* 0x000fe400078e00ff */
[----:B0-----:R-:W-:-:S04]  /*9390*/  IMAD.WIDE.U32 R16, R3, UR4, R16 ;  /* 0x0000000403107c25 */ /* 0x001fc8000f8e0010 */
[----:B------:R-:W-:Y:S01]  /*93a0*/  IMAD R3, R3, UR5, RZ ;  /* 0x0000000503037c24 */ /* 0x000fe2000f8e02ff */
[----:B------:R-:W-:Y:S02]  /*93b0*/  ULDC.64 UR4, c[0x0][0x650] ;  /* 0x0001940000047ab9 */ /* 0x000fe40000000a00 */
[----:B------:R-:W-:Y:S01]  /*93c0*/  ISETP.GE.U32.AND P0, PT, R16, UR4, PT ;  /* 0x0000000410007c0c */ /* 0x000fe2000bf06070 */
[----:B------:R-:W-:-:S05]  /*93d0*/  IMAD.IADD R17, R17, 0x1, R3 ;  /* 0x0000000111117824 */ /* 0x000fca00078e0203 */
[----:B------:R-:W-:-:S13]  /*93e0*/  ISETP.GE.U32.AND.EX P0, PT, R17, UR5, PT, P0 ;  /* 0x0000000511007c0c */ /* 0x000fda000bf06100 */
[----:B------:R-:W-:Y:S05]  /*93f0*/  @P0 BRA `(.L_x_250) ;  /* 0x0000000400640947 */ /* 0x000fea0003800000 */
[----:B-12---:R-:W0:Y:S01]  /*9400*/  S2R R12, SR_CTAID.X ;  /* 0x00000000000c7919 */ /* 0x006e220000002500 */
[----:B------:R-:W1:Y:S01]  /*9410*/  LDC.64 R10, c[0x0][0x628] ;  /* 0x00018a00ff0a7b82 */ /* 0x000e620000000a00 */
[----:B------:R-:W-:Y:S01]  /*9420*/  ULDC UR4, c[0x0][0x150] ;  /* 0x0000540000047ab9 */ /* 0x000fe20000000800 */
[----:B------:R-:W-:Y:S01]  /*9430*/  IMAD.MOV.U32 R8, RZ, RZ, R16 ;  /* 0x000000ffff087224 */ /* 0x000fe200078e0010 */
[----:B------:R-:W2:Y:S01]  /*9440*/  S2R R24, SR_CTAID.Y ;  /* 0x0000000000187919 */ /* 0x000ea20000002600 */
[----:B------:R-:W-:-:S04]  /*9450*/  IMAD.MOV.U32 R9, RZ, RZ, R17 ;  /* 0x000000ffff097224 */ /* 0x000fc800078e0011 */
[----:B------:R-:W2:Y:S08]  /*9460*/  LDC R21, c[0x0][0x144] ;  /* 0x00005100ff157b82 */ /* 0x000eb00000000800 */
[----:B------:R-:W2:Y:S08]  /*9470*/  LDC R0, c[0x0][0x630] ;  /* 0x00018c00ff007b82 */ /* 0x000eb00000000800 */
[----:B---3--:R-:W3:Y:S01]  /*9480*/  LDC.64 R14, c[0x0][0x620] ;  /* 0x00018800ff0e7b82 */ /* 0x008ee20000000a00 */
[----:B-1----:R-:W-:-:S04]  /*9490*/  ISETP.NE.U32.AND P0, PT, R10, RZ, PT ;  /* 0x000000ff0a00720c */ /* 0x002fc80003f05070 */
[----:B------:R-:W-:Y:S02]  /*94a0*/  ISETP.NE.AND.EX P0, PT, R11, RZ, PT, P0 ;  /* 0x000000ff0b00720c */ /* 0x000fe40003f05300 */
[----:B0-----:R-:W-:-:S05]  /*94b0*/  I2FP.F32.U32 R3, R12 ;  /* 0x0000000c00037245 */ /* 0x001fca0000201000 */
[----:B------:R-:W-:-:S04]  /*94c0*/  FMUL R3, R3, UR4 ;  /* 0x0000000403037c20 */ /* 0x000fc80008400000 */
[----:B------:R0:W1:Y:S02]  /*94d0*/  F2I.U32.TRUNC.NTZ R20, R3 ;  /* 0x0000000300147305 */ /* 0x000064000020f000 */
[----:B--2---:R-:W-:Y:S05]  /*94e0*/  @!P0 BRA `(.L_x_251) ;  /* 0x0000000000288947 */ /* 0x004fea0003800000 */
[----:B0-----:R-:W0:Y:S02]  /*94f0*/  LDC R3, c[0x0][0x634] ;  /* 0x00018d00ff037b82 */ /* 0x001e240000000800 */
        /* <DEDUP_REMOVED lines=9> */
.L_x_251:
[----:B------:R-:W2:Y:S01]  /*9590*/  LDC.64 R28, c[0x0][0x640] ;  /* 0x00019000ff1c7b82 */ /* 0x000ea20000000a00 */
[-CC-:B------:R-:W-:Y:S01]  /*95a0*/  SHF.R.U64 R23, R8, R0.reuse, R9.reuse ;  /* 0x0000000008177219 */ /* 0x180fe20000001209 */
[----:B-1----:R-:W-:Y:S01]  /*95b0*/  IMAD.MOV R20, RZ, RZ, -R20 ;  /* 0x000000ffff147224 */ /* 0x002fe200078e0a14 */
[----:B------:R-:W-:Y:S01]  /*95c0*/  SHF.R.U32.HI R0, RZ, R0, R9 ;  /* 0x00000000ff007219 */ /* 0x000fe20000011609 */
[----:B------:R-:W-:Y:S01]  /*95d0*/  ULDC UR4, c[0x0][0x154] ;  /* 0x0000550000047ab9 */ /* 0x000fe20000000800 */
[----:B0-----:R-:W-:Y:S01]  /*95e0*/  IADD3 R3, P0, RZ, -R23, RZ ;  /* 0x80000017ff037210 */ /* 0x001fe20007f1e0ff */
[----:B------:R-:W-:Y:S02]  /*95f0*/  IMAD R21, R21, R20, R12 ;  /* 0x0000001415157224 */ /* 0x000fe400078e020c */
[----:B------:R-:W0:Y:S01]  /*9600*/  LDC R6, c[0x0][0x618] ;  /* 0x00018600ff067b82 */ /* 0x000e220000000800 */
[----:B------:R-:W-:Y:S02]  /*9610*/  IMAD.MOV.U32 R7, RZ, RZ, 0x1 ;  /* 0x00000001ff077424 */ /* 0x000fe400078e00ff */
[----:B------:R-:W-:-:S04]  /*9620*/  IMAD.X R5, RZ, RZ, ~R0, P0 ;  /* 0x000000ffff057224 */ /* 0x000fc800000e0e00 */
[-C--:B---3--:R-:W-:Y:S01]  /*9630*/  IMAD R0, R5, R14.reuse, RZ ;  /* 0x0000000e05007224 */ /* 0x088fe200078e02ff */
[----:B------:R-:W1:Y:S01]  /*9640*/  LDC R8, c[0x0][0x608] ;  /* 0x00018200ff087b82 */ /* 0x000e620000000800 */
[----:B------:R-:W-:-:S04]  /*9650*/  IMAD.WIDE.U32 R4, R3, R14, R16 ;  /* 0x0000000e03047225 */ /* 0x000fc800078e0010 */
[----:B------:R-:W-:Y:S01]  /*9660*/  IMAD R3, R3, R15, R0 ;  /* 0x0000000f03037224 */ /* 0x000fe200078e0200 */
[----:B------:R-:W-:Y:S02]  /*9670*/  I2FP.F32.U32 R0, R24 ;  /* 0x0000001800007245 */ /* 0x000fe40000201000 */
[----:B------:R-:W3:Y:S01]  /*9680*/  LDC R26, c[0x0][0x658] ;  /* 0x00019600ff1a7b82 */ /* 0x000ee20000000800 */
[----:B------:R-:W-:Y:S01]  /*9690*/  IMAD.IADD R3, R5, 0x1, R3 ;  /* 0x0000000105037824 */ /* 0x000fe200078e0203 */
[----:B--2---:R-:W-:Y:S01]  /*96a0*/  ISETP.NE.U32.AND P0, PT, R28, RZ, PT ;  /* 0x000000ff1c00720c */ /* 0x004fe20003f05070 */
[----:B------:R-:W-:Y:S01]  /*96b0*/  FMUL R0, R0, UR4 ;  /* 0x0000000400007c20 */ /* 0x000fe20008400000 */
[----:B------:R-:W-:Y:S02]  /*96c0*/  IMAD.MOV.U32 R5, RZ, RZ, -0x1 ;  /* 0xffffffffff057424 */ /* 0x000fe400078e00ff */
[----:B------:R-:W-:Y:S01]  /*96d0*/  ISETP.NE.AND.EX P0, PT, R29, RZ, PT, P0 ;  /* 0x000000ff1d00720c */ /* 0x000fe20003f05300 */
[----:B------:R2:W2:Y:S01]  /*96e0*/  F2I.U32.TRUNC.NTZ R13, R0 ;  /* 0x00000000000d7305 */ /* 0x0004a2000020f000 */
[----:B------:R-:W2:Y:S01]  /*96f0*/  LDC R15, c[0x0][0x148] ;  /* 0x00005200ff0f7b82 */ /* 0x000ea20000000800 */
[----:B0-----:R-:W-:-:S02]  /*9700*/  SHF.R.U64 R12, R4, R6, R3 ;  /* 0x00000006040c7219 */ /* 0x001fc40000001203 */
[----:B------:R-:W-:-:S05]  /*9710*/  SHF.R.U32.HI R3, RZ, R6, R3 ;  /* 0x00000006ff037219 */ /* 0x000fca0000011603 */
[----:B------:R-:W0:Y:S01]  /*9720*/  LDC R20, c[0x0][0x600] ;  /* 0x00018000ff147b82 */ /* 0x000e220000000800 */
[-CC-:B-1----:R-:W-:Y:S02]  /*9730*/  SHF.R.U64 R10, R12, R8.reuse, R3.reuse ;  /* 0x000000080c0a7219 */ /* 0x182fe40000001203 */
[----:B------:R-:W-:-:S05]  /*9740*/  SHF.R.U32.HI R3, RZ, R8, R3 ;  /* 0x00000008ff037219 */ /* 0x000fca0000011603 */
[----:B------:R-:W1:Y:S01]  /*9750*/  LDC R27, c[0x0][0x648] ;  /* 0x00019200ff1b7b82 */ /* 0x000e620000000800 */
[-C--:B---3--:R-:W-:Y:S02]  /*9760*/  SHF.L.U32 R4, R5, R26.reuse, RZ ;  /* 0x0000001a05047219 */ /* 0x088fe400000006ff */
[--C-:B------:R-:W-:Y:S02]  /*9770*/  SHF.R.U64 R14, R10, R26, R3.reuse ;  /* 0x0000001a0a0e7219 */ /* 0x100fe40000001203 */
[----:B------:R-:W-:Y:S02]  /*9780*/  LOP3.LUT R25, RZ, R4, RZ, 0x33, !PT ;  /* 0x00000004ff197212 */ /* 0x000fe400078e33ff */
[-C--:B------:R-:W-:Y:S01]  /*9790*/  SHF.R.U32.HI R5, RZ, R26.reuse, R3 ;  /* 0x0000001aff057219 */ /* 0x080fe20000011603 */
[----:B------:R-:W3:Y:S01]  /*97a0*/  LDC R30, c[0x0][0x638] ;  /* 0x00018e00ff1e7b82 */ /* 0x000ee20000000800 */
[----:B------:R-:W-:Y:S01]  /*97b0*/  SHF.L.U32 R136, R7, R26, RZ ;  /* 0x0000001a07887219 */ /* 0x000fe200000006ff */
[----:B------:R-:W-:-:S06]  /*97c0*/  IMAD.MOV.U32 R4, RZ, RZ, R14 ;  /* 0x000000ffff047224 */ /* 0x000fcc00078e000e */
[----:B------:R-:W0:Y:S01]  /*97d0*/  LDC R31, c[0x0][0x610] ;  /* 0x00018400ff1f7b82 */ /* 0x000e220000000800 */
[----:B------:R-:W-:Y:S05]  /*97e0*/  @!P0 BRA `(.L_x_252) ;  /* 0x0000000000288947 */ /* 0x000fea0003800000 */
[----:B------:R-:W4:Y:S02]  /*97f0*/  LDC R3, c[0x0][0x64c] ;  /* 0x00019300ff037b82 */ /* 0x000f240000000800 */
[----:B----4-:R-:W-:-:S05]  /*9800*/  IADD3 R3, P0, R14, R3, RZ ;  /* 0x000000030e037210 */ /* 0x010fca0007f1e0ff */
        /* <DEDUP_REMOVED lines=8> */
.L_x_252:
[----:B------:R-:W-:Y:S01]  /*9890*/  ISETP.NE.AND P0, PT, R2, 0x1, PT ;  /* 0x000000010200780c */ /* 0x000fe20003f05270 */
[----:B0-----:R-:W-:Y:S01]  /*98a0*/  VIADD R7, R20, 0xffffffff ;  /* 0xffffffff14077836 */ /* 0x001fe20000000000 */
[----:B-12---:R-:W-:Y:S01]  /*98b0*/  SHF.R.U64 R0, R4, R27, R5 ;  /* 0x0000001b04007219 */ /* 0x006fe20000001205 */
[----:B------:R-:W-:Y:S01]  /*98c0*/  IMAD.MOV R13, RZ, RZ, -R13 ;  /* 0x000000ffff0d7224 */ /* 0x000fe200078e0a0d */
[----:B------:R-:W-:Y:S01]  /*98d0*/  LOP3.LUT R5, R10, R25, RZ, 0xc0, !PT ;  /* 0x000000190a057212 */ /* 0x000fe200078ec0ff */
[----:B------:R-:W-:Y:S02]  /*98e0*/  IMAD.MOV.U32 R4, RZ, RZ, 0x1 ;  /* 0x00000001ff047424 */ /* 0x000fe400078e00ff */
[----:B------:R-:W-:Y:S02]  /*98f0*/  IMAD.MOV R3, RZ, RZ, -R0 ;  /* 0x000000ffff037224 */ /* 0x000fe400078e0a00 */
[----:B------:R-:W-:Y:S01]  /*9900*/  IMAD R136, R136, R0, R5 ;  /* 0x0000000088887224 */ /* 0x000fe200078e0205 */
[----:B------:R-:W-:Y:S01]  /*9910*/  LOP3.LUT R5, R12, R7, RZ, 0xc0, !PT ;  /* 0x000000070c057212 */ /* 0x000fe200078ec0ff */
[----:B---3--:R-:W-:-:S02]  /*9920*/  IMAD R0, R3, R30, R14 ;  /* 0x0000001e03007224 */ /* 0x008fc400078e020e */
[----:B------:R-:W-:Y:S02]  /*9930*/  @P0 IMAD R21, R15, R13, R24 ;  /* 0x0000000d0f150224 */ /* 0x000fe400078e0218 */
[----:B------:R-:W-:Y:S01]  /*9940*/  IMAD R3, R0, R20, R5 ;  /* 0x0000001400037224 */ /* 0x000fe200078e0205 */
[----:B------:R-:W-:Y:S01]  /*9950*/  PRMT R0, R4, 0x7610, R0 ;  /* 0x0000761004007816 */ /* 0x000fe20000000000 */
[----:B------:R-:W-:-:S05]  /*9960*/  IMAD R136, R136, R31, R21 ;  /* 0x0000001f88887224 */ /* 0x000fca00078e0215 */
[----:B------:R-:W-:Y:S02]  /*9970*/  SEL R139, R3, R136, !P0 ;  /* 0x00000088038b7207 */ /* 0x000fe40004000000 */
[----:B------:R-:W-:-:S07]  /*9980*/  SEL R136, R136, R3, !P0 ;  /* 0x0000000388887207 */ /* 0x000fce0004000000 */
.L_x_250:
[----:B------:R-:W-:-:S13]  /*9990*/  LOP3.LUT P0, RZ, R0, 0xff, RZ, 0xc0, !PT ;  /* 0x000000ff00ff7812 */ /* 0x000fda000780c0ff */
[----:B------:R-:W-:Y:S05]  /*99a0*/  @P0 BRA `(.L_x_253) ;  /* 0xffffff7800040947 */ /* 0x000fea000383ffff */
[----:B------:R-:W-:Y:S05]  /*99b0*/  EXIT ;  /* 0x000000000000794d */ /* 0x000fea0003800000 */
.L_x_4:
[----:B0-----:R-:W-:Y:S01]  /*99c0*/  ULDC.64 UR4, c[0x0][0x650] ;  /* 0x0001940000047ab9 */ /* 0x001fe20000000a00 */
        /* <DEDUP_REMOVED lines=25> */
.L_x_255:
[--C-:B------:R-:W-:Y:S01]  /*9b60*/  SHF.R.U64 R12, R10, R14, R11.reuse ;  /* 0x0000000e0a0c7219 */ /* 0x100fe2000000120b */
[----:B------:R-:W0:Y:S01]  /*9b70*/  LDC R22, c[0x0][0x618] ;  /* 0x00018600ff167b82 */ /* 0x000e220000000800 */
[----:B------:R-:W-:Y:S01]  /*9b80*/  I2FP.F32.U32 R6, R4 ;  /* 0x0000000400067245 */ /* 0x000fe20000201000 */
[----:B------:R-:W-:Y:S01]  /*9b90*/  ULDC UR4, c[0x0][0x150] ;  /* 0x0000540000047ab9 */ /* 0x000fe20000000800 */
[----:B------:R-:W-:Y:S02]  /*9ba0*/  SHF.R.U32.HI R5, RZ, R14, R11 ;  /* 0x0000000eff057219 */ /* 0x000fe4000001160b */
[----:B------:R-:W-:Y:S01]  /*9bb0*/  IADD3 R9, P0, RZ, -R12, RZ ;  /* 0x8000000cff097210 */ /* 0x000fe20007f1e0ff */
[----:B------:R-:W-:Y:S01]  /*9bc0*/  FMUL R11, R6, UR4 ;  /* 0x00000004060b7c20 */ /* 0x000fe20008400000 */
[----:B------:R-:W-:Y:S01]  /*9bd0*/  ULDC UR4, c[0x0][0x154] ;  /* 0x0000550000047ab9 */ /* 0x000fe20000000800 */
[----:B------:R-:W1:Y:S02]  /*9be0*/  LDC.64 R24, c[0x0][0x640] ;  /* 0x00019000ff187b82 */ /* 0x000e640000000a00 */
[----:B------:R-:W-:-:S02]  /*9bf0*/  IMAD.X R5, RZ, RZ, ~R5, P0 ;  /* 0x000000ffff057224 */ /* 0x000fc400000e0e05 */
[----:B------:R-:W2:Y:S01]  /*9c00*/  F2I.U32.TRUNC.NTZ R11, R11 ;  /* 0x0000000b000b7305 */ /* 0x000ea2000020f000 */
[----:B------:R-:W-:-:S03]  /*9c10*/  IMAD.WIDE.U32 R6, R9, R20, R16 ;  /* 0x0000001409067225 */ /* 0x000fc600078e0010 */
[----:B------:R-:W3:Y:S01]  /*9c20*/  LDC R13, c[0x0][0x144] ;  /* 0x00005100ff0d7b82 */ /* 0x000ee20000000800 */
[----:B------:R-:W-:-:S04]  /*9c30*/  IMAD R8, R5, R20, RZ ;  /* 0x0000001405087224 */ /* 0x000fc800078e02ff */
[----:B------:R-:W-:Y:S02]  /*9c40*/  IMAD R5, R9, R21, R8 ;  /* 0x0000001509057224 */ /* 0x000fe400078e0208 */
[----:B------:R-:W-:Y:S01]  /*9c50*/  IMAD.MOV.U32 R8, RZ, RZ, -0x1 ;  /* 0xffffffffff087424 */ /* 0x000fe200078e00ff */
[----:B------:R-:W4:Y:S01]  /*9c60*/  LDC R14, c[0x0][0x608] ;  /* 0x00018200ff0e7b82 */ /* 0x000f220000000800 */
[----:B------:R-:W-:Y:S01]  /*9c70*/  IMAD.IADD R5, R7, 0x1, R5 ;  /* 0x0000000107057824 */ /* 0x000fe200078e0205 */
[----:B------:R-:W-:-:S04]  /*9c80*/  I2FP.F32.U32 R7, R3 ;  /* 0x0000000300077245 */ /* 0x000fc80000201000 */
[-C--:B0-----:R-:W-:Y:S01]  /*9c90*/  SHF.R.U64 R10, R6, R22.reuse, R5 ;  /* 0x00000016060a7219 */ /* 0x081fe20000001205 */
[----:B--2---:R-:W-:Y:S01]  /*9ca0*/  IMAD.MOV R6, RZ, RZ, -R11 ;  /* 0x000000ffff067224 */ /* 0x004fe200078e0a0b */
[----:B------:R-:W0:Y:S01]  /*9cb0*/  LDC R9, c[0x0][0x658] ;  /* 0x00019600ff097b82 */ /* 0x000e220000000800 */
[----:B-1----:R-:W-:Y:S01]  /*9cc0*/  ISETP.NE.U32.AND P0, PT, R24, RZ, PT ;  /* 0x000000ff1800720c */ /* 0x002fe20003f05070 */
[----:B------:R-:W-:Y:S01]  /*9cd0*/  FMUL R7, R7, UR4 ;  /* 0x0000000407077c20 */ /* 0x000fe20008400000 */
[----:B------:R-:W-:Y:S02]  /*9ce0*/  SHF.R.U32.HI R5, RZ, R22, R5 ;  /* 0x00000016ff057219 */ /* 0x000fe40000011605 */
[----:B------:R-:W-:-:S03]  /*9cf0*/  ISETP.NE.AND.EX P0, PT, R25, RZ, PT, P0 ;  /* 0x000000ff1900720c */ /* 0x000fc60003f05300 */
[----:B------:R-:W1:Y:S01]  /*9d00*/  LDC R20, c[0x0][0x148] ;  /* 0x00005200ff147b82 */ /* 0x000e620000000800 */
[----:B---3--:R-:W-:Y:S02]  /*9d10*/  IMAD R23, R13, R6, R4 ;  /* 0x000000060d177224 */ /* 0x008fe400078e0204 */
[----:B------:R-:W-:-:S05]  /*9d20*/  IMAD.MOV.U32 R6, RZ, RZ, 0x1 ;  /* 0x00000001ff067424 */ /* 0x000fca00078e00ff */
[----:B------:R-:W2:Y:S01]  /*9d30*/  LDC R21, c[0x0][0x600] ;  /* 0x00018000ff157b82 */ /* 0x000ea20000000800 */
[-CC-:B----4-:R-:W-:Y:S02]  /*9d40*/  SHF.R.U64 R13, R10, R14.reuse, R5.reuse ;  /* 0x0000000e0a0d7219 */ /* 0x190fe40000001205 */
[----:B------:R-:W-:Y:S02]  /*9d50*/  SHF.R.U32.HI R4, RZ, R14, R5 ;  /* 0x0000000eff047219 */ /* 0x000fe40000011605 */
[----:B------:R3:W4:Y:S03]  /*9d60*/  F2I.U32.TRUNC.NTZ R14, R7 ;  /* 0x00000007000e7305 */ /* 0x000726000020f000 */
[----:B------:R-:W1:Y:S01]  /*9d70*/  LDC R26, c[0x0][0x648] ;  /* 0x00019200ff1a7b82 */ /* 0x000e620000000800 */
[-C--:B0-----:R-:W-:Y:S02]  /*9d80*/  SHF.R.U64 R15, R13, R9.reuse, R4 ;  /* 0x000000090d0f7219 */ /* 0x081fe40000001204 */
[----:B------:R-:W-:-:S02]  /*9d90*/  SHF.L.U32 R8, R8, R9, RZ ;  /* 0x0000000908087219 */ /* 0x000fc400000006ff */
[-C--:B------:R-:W-:Y:S01]  /*9da0*/  SHF.R.U32.HI R5, RZ, R9.reuse, R4 ;  /* 0x00000009ff057219 */ /* 0x080fe20000011604 */
[----:B------:R-:W-:Y:S01]  /*9db0*/  IMAD.MOV.U32 R4, RZ, RZ, R15 ;  /* 0x000000ffff047224 */ /* 0x000fe200078e000f */
[----:B------:R-:W-:Y:S01]  /*9dc0*/  SHF.L.U32 R22, R6, R9, RZ ;  /* 0x0000000906167219 */ /* 0x000fe200000006ff */
[----:B------:R-:W0:Y:S01]  /*9dd0*/  LDC R27, c[0x0][0x638] ;  /* 0x00018e00ff1b7b82 */ /* 0x000e220000000800 */
[----:B------:R-:W-:-:S07]  /*9de0*/  LOP3.LUT R28, RZ, R8, RZ, 0x33, !PT ;  /* 0x00000008ff1c7212 */ /* 0x000fce00078e33ff */
        /* <DEDUP_REMOVED lines=12> */
.L_x_256:
[----:B------:R-:W-:Y:S01]  /*9eb0*/  ISETP.NE.AND P0, PT, R2, 0x1, PT ;  /* 0x000000010200780c */ /* 0x000fe20003f05270 */
[----:B--2---:R-:W-:Y:S01]  /*9ec0*/  VIADD R7, R21, 0xffffffff ;  /* 0xffffffff15077836 */ /* 0x004fe20000000000 */
[----:B-1----:R-:W-:Y:S01]  /*9ed0*/  SHF.R.U64 R5, R4, R26, R5 ;  /* 0x0000001a04057219 */ /* 0x002fe20000001205 */
[----:B------:R-:W-:Y:S01]  /*9ee0*/  IMAD.MOV R14, RZ, RZ, -R14 ;  /* 0x000000ffff0e7224 */ /* 0x000fe200078e0a0e */
[----:B------:R-:W-:Y:S01]  /*9ef0*/  LOP3.LUT R4, R13, R28, RZ, 0xc0, !PT ;  /* 0x0000001c0d047212 */ /* 0x000fe200078ec0ff */
[----:B------:R-:W-:Y:S01]  /*9f00*/  IMAD.MOV.U32 R8, RZ, RZ, R12 ;  /* 0x000000ffff087224 */ /* 0x000fe200078e000c */
[----:B------:R-:W-:Y:S01]  /*9f10*/  LOP3.LUT R10, R10, R7, RZ, 0xc0, !PT ;  /* 0x000000070a0a7212 */ /* 0x000fe200078ec0ff */
[----:B------:R-:W-:Y:S02]  /*9f20*/  IMAD.MOV R6, RZ, RZ, -R5 ;  /* 0x000000ffff067224 */ /* 0x000fe400078e0a05 */
[----:B------:R-:W-:-:S04]  /*9f30*/  IMAD R4, R22, R5, R4 ;  /* 0x0000000516047224 */ /* 0x000fc800078e0204 */
[----:B------:R-:W-:Y:S02]  /*9f40*/  @P0 IMAD R23, R20, R14, R3 ;  /* 0x0000000e14170224 */ /* 0x000fe400078e0203 */
[----:B0-----:R-:W-:Y:S02]  /*9f50*/  IMAD R3, R6, R27, R15 ;  /* 0x0000001b06037224 */ /* 0x001fe400078e020f */
[----:B------:R-:W-:Y:S02]  /*9f60*/  IMAD R7, R4, R29, R23 ;  /* 0x0000001d04077224 */ /* 0x000fe400078e0217 */
[----:B------:R-:W-:Y:S02]  /*9f70*/  IMAD R4, R3, R21, R10 ;  /* 0x0000001503047224 */ /* 0x000fe400078e020a */
[----:B------:R-:W-:-:S03]  /*9f80*/  IMAD.MOV.U32 R6, RZ, RZ, 0x1 ;  /* 0x00000001ff067424 */ /* 0x000fc600078e00ff */
[----:B------:R-:W-:Y:S02]  /*9f90*/  SEL R9, R4, R7, !P0 ;  /* 0x0000000704097207 */ /* 0x000fe40004000000 */
[----:B------:R-:W-:-:S07]  /*9fa0*/  SEL R7, R7, R4, !P0 ;  /* 0x0000000407077207 */ /* 0x000fce0004000000 */
.L_x_254:
[----:B------:R-:W-:-:S08]  /*9fb0*/  NOP ;  /* 0x0000000000007918 */ /* 0x000fd00000000000 */
[----:B------:R-:W0:-:S00]  /*9fc0*/  USETMAXREG.DEALLOC.CTAPOOL 0x28 ;  /* 0x00000028000079c8 */ /* 0x000e0000080e0500 */
[----:B0-----:R-:W-:-:S13]  /*9fd0*/  ISETP.NE.AND P0, PT, R0, RZ, PT ;  /* 0x000000ff0000720c */ /* 0x001fda0003f05270 */
[----:B------:R-:W-:Y:S05]  /*9fe0*/  @P0 EXIT ;  /* 0x000000000000094d */ /* 0x000fea0003800000 */
[----:B------:R-:W-:Y:S01]  /*9ff0*/  LOP3.LUT P0, RZ, R6, 0xff, RZ, 0xc0, !PT ;  /* 0x000000ff06ff7812 */ /* 0x000fe2000780c0ff */
[----:B------:R-:W-:Y:S02]  /*a000*/  IMAD.MOV.U32 R0, RZ, RZ, 0x1 ;  /* 0x00000001ff007424 */ /* 0x000fe400078e00ff */
[----:B------:R-:W-:-:S10]  /*a010*/  IMAD.MOV.U32 R12, RZ, RZ, RZ ;  /* 0x000000ffff0c7224 */ /* 0x000fd400078e00ff */
[----:B------:R-:W-:Y:S05]  /*a020*/  @!P0 BRA `(.L_x_257) ;  /* 0x0000000c00308947 */ /* 0x000fea0003800000 */
[----:B------:R-:W0:Y:S01]  /*a030*/  LDC R0, c[0x0][0x28c] ;  /* 0x0000a300ff007b82 */ /* 0x000e220000000800 */
[----:B------:R-:W-:Y:S01]  /*a040*/  ULDC UR5, c[0x0][0x600] ;  /* 0x0001800000057ab9 */ /* 0x000fe20000000800 */
[----:B------:R-:W-:Y:S01]  /*a050*/  ULDC UR4, c[0x0][0xc] ;  /* 0x0000030000047ab9 */ /* 0x000fe20000000800 */
[----:B------:R-:W-:Y:S01]  /*a060*/  UIADD3 UR16, UR5, -0x1, URZ ;  /* 0xffffffff05107890 */ /* 0x000fe2000fffe03f */
[C---:B------:R-:W-:Y:S01]  /*a070*/  LOP3.LUT P2, RZ, R18.reuse, 0x7f, RZ, 0xc0, !PT ;  /* 0x0000007f12ff7812 */ /* 0x040fe2000784c0ff */
[----:B------:R-:W-:Y:S01]  /*a080*/  ULDC UR6, c[0x0][0x658] ;  /* 0x0001960000067ab9 */ /* 0x000fe20000000800 */
[----:B------:R-:W-:Y:S01]  /*a090*/  ULDC UR5, c[0x0][0x10] ;  /* 0x0000040000057ab9 */ /* 0x000fe20000000800 */
[----:B------:R-:W-:Y:S01]  /*a0a0*/  UMOV UR7, 0xffffffff ;  /* 0xffffffff00077882 */ /* 0x000fe20000000000 */
[----:B------:R-:W-:Y:S01]  /*a0b0*/  UMOV UR8, 0x1 ;  /* 0x0000000100087882 */ /* 0x000fe20000000000 */
[----:B------:R-:W-:Y:S01]  /*a0c0*/  UIMAD.WIDE.U32 UR4, UR4, UR5, URZ ;  /* 0x00000005040472a5 */ /* 0x000fe2000f8e003f */
[----:B------:R-:W-:Y:S01]  /*a0d0*/  LOP3.LUT P0, RZ, R18, 0x1f, RZ, 0xc0, !PT ;  /* 0x0000001f12ff7812 */ /* 0x000fe2000780c0ff */
[----:B------:R-:W-:Y:S01]  /*a0e0*/  USHF.L.U32 UR7, UR7, UR6, URZ ;  /* 0x0000000607077299 */ /* 0x000fe2000800063f */
[----:B------:R-:W-:Y:S01]  /*a0f0*/  BSSY B0, `(.L_x_257) ;  /* 0x00000bf000007945 */ /* 0x000fe20003800000 */
[----:B------:R-:W-:Y:S01]  /*a100*/  USHF.L.U32 UR18, UR8, UR6, URZ ;  /* 0x0000000608127299 */ /* 0x000fe2000800063f */
[----:B------:R-:W-:Y:S01]  /*a110*/  IMAD.MOV.U32 R13, RZ, RZ, 0x1 ;  /* 0x00000001ff0d7424 */ /* 0x000fe200078e00ff */
[----:B------:R-:W-:Y:S01]  /*a120*/  LOP3.LUT R11, R19, 0x2, RZ, 0xfc, !PT ;  /* 0x00000002130b7812 */ /* 0x000fe200078efcff */
[----:B------:R-:W-:Y:S01]  /*a130*/  ULDC UR6, c[0x0][0x14] ;  /* 0x0000050000067ab9 */ /* 0x000fe20000000800 */
[----:B------:R-:W-:Y:S01]  /*a140*/  PLOP3.LUT P0, PT, P0, P2, PT, 0x8a, 0x0 ;  /* 0x000000000000781c */ /* 0x000fe20000705172 */
[----:B------:R-:W-:Y:S01]  /*a150*/  UIMAD.WIDE.U32 UR20, UR4, UR6, URZ ;  /* 0x00000006041472a5 */ /* 0x000fe2000f8e003f */
[----:B------:R-:W-:Y:S01]  /*a160*/  IMAD.MOV.U32 R12, RZ, RZ, RZ ;  /* 0x000000ffff0c7224 */ /* 0x000fe200078e00ff */
[----:B------:R-:W-:-:S02]  /*a170*/  UIMAD UR13, UR5, UR6, URZ ;  /* 0x00000006050d72a4 */ /* 0x000fc4000f8e023f */
[----:B------:R-:W-:Y:S01]  /*a180*/  ULOP3.LUT UR17, URZ, UR7, URZ, 0x33, !UPT ;  /* 0x000000073f117292 */ /* 0x000fe2000f8e333f */
[----:B0-----:R-:W-:Y:S01]  /*a190*/  VIADD R0, R0, 0xf ;  /* 0x0000000f00007836 */ /* 0x001fe20000000000 */
[----:B------:R-:W-:Y:S01]  /*a1a0*/  UIADD3 UR13, UR21, UR13, URZ ;  /* 0x0000000d150d7290 */ /* 0x000fe2000fffe03f */
[----:B------:R-:W-:-:S03]  /*a1b0*/  ULDC.64 UR22, c[0x0][0x198] ;  /* 0x0000660000167ab9 */ /* 0x000fc60000000a00 */
[----:B------:R-:W-:-:S04]  /*a1c0*/  SHF.R.S32.HI R3, RZ, 0x1f, R0 ;  /* 0x0000001fff037819 */ /* 0x000fc80000011400 */
[----:B------:R-:W-:Y:S01]  /*a1d0*/  LEA.HI R3, R3, R0, RZ, 0x4 ;  /* 0x0000000003037211 */ /* 0x000fe200078f20ff */
[----:B------:R-:W-:-:S03]  /*a1e0*/  IMAD.MOV.U32 R0, RZ, RZ, 0x1 ;  /* 0x00000001ff007424 */ /* 0x000fc600078e00ff */
[----:B------:R-:W-:-:S05]  /*a1f0*/  SHF.R.S32.HI R3, RZ, 0x4, R3 ;  /* 0x00000004ff037819 */ /* 0x000fca0000011403 */
[----:B------:R-:W-:-:S07]  /*a200*/  VIADD R10, R3, 0x1 ;  /* 0x00000001030a7836 */ /* 0x000fce0000000000 */
.L_x_269:
[----:B------:R-:W-:-:S03]  /*a210*/  UMOV UR4, 0xffffffff ;  /* 0xffffffff00047882 */ /* 0x000fc60000000000 */
[----:B------:R-:W-:Y:S05]  /*a220*/  BRA.DIV UR4, `(.L_x_258) ;  /* 0x0000001a04487947 */ /* 0x000fea000b800000 */
[----:B------:R-:W-:-:S13]  /*a230*/  ELECT P6, URZ, PT ;  /* 0x00000000003f782f */ /* 0x000fda00038c0000 */
.L_x_299:
[----:B------:R-:W0:Y:S01]  /*a240*/  LDC R4, c[0x0][0x28c] ;  /* 0x0000a300ff047b82 */ /* 0x000e220000000800 */
[----:B------:R-:W-:Y:S01]  /*a250*/  BSSY B1, `(.L_x_259) ;  /* 0x0000037000017945 */ /* 0x000fe20003800000 */
[----:B0-----:R-:W-:-:S13]  /*a260*/  ISETP.LT.OR P6, PT, R4, 0x1, !P6 ;  /* 0x000000010400780c */ /* 0x001fda00077c1670 */
[----:B------:R-:W-:Y:S05]  /*a270*/  @P6 BRA `(.L_x_260) ;  /* 0x0000000000d06947 */ /* 0x000fea0003800000 */
[----:B------:R-:W-:Y:S02]  /*a280*/  IMAD R15, R9, 0x70, RZ ;  /* 0x00000070090f7824 */ /* 0x000fe400078e02ff */
[----:B------:R-:W-:Y:S02]  /*a290*/  IMAD R18, R7, 0xc0, RZ ;  /* 0x000000c007127824 */ /* 0x000fe400078e02ff */
[----:B------:R-:W-:Y:S02]  /*a2a0*/  IMAD.MOV.U32 R20, RZ, RZ, RZ ;  /* 0x000000ffff147224 */ /* 0x000fe400078e00ff */
[----:B------:R-:W-:Y:S02]  /*a2b0*/  IMAD.MOV.U32 R4, RZ, RZ, R10 ;  /* 0x000000ffff047224 */ /* 0x000fe400078e000a */
[----:B------:R-:W-:Y:S02]  /*a2c0*/  IMAD.MOV.U32 R5, RZ, RZ, R0 ;  /* 0x000000ffff057224 */ /* 0x000fe400078e0000 */
[----:B------:R-:W-:-:S07]  /*a2d0*/  IMAD.MOV.U32 R6, RZ, RZ, R12 ;  /* 0x000000ffff067224 */ /* 0x000fce00078e000c */
.L_x_264:
[----:B------:R-:W0:Y:S01]  /*a2e0*/  S2R R14, SR_CgaCtaId ;  /* 0x00000000000e7919 */ /* 0x000e220000008800 */
[----:B------:R-:W-:Y:S01]  /*a2f0*/  MOV R7, 0x400 ;  /* 0x0000040000077802 */ /* 0x000fe20000000f00 */
[----:B------:R-:W1:Y:S03]  /*a300*/  @!P2 LDC R9, c[0x0][0x500] ;  /* 0x00014000ff09ab82 */ /* 0x000e660000000800 */
[----:B0-----:R-:W-:Y:S02]  /*a310*/  LEA R21, R14, R7, 0x18 ;  /* 0x000000070e157211 */ /* 0x001fe400078ec0ff */
[----:B------:R-:W-:-:S03]  /*a320*/  SHF.L.U32 R7, R5, 0x1f, RZ ;  /* 0x0000001f05077819 */ /* 0x000fc600000006ff */
[----:B------:R-:W-:-:S04]  /*a330*/  IMAD R14, R6, 0x8, R21 ;  /* 0x00000008060e7824 */ /* 0x000fc800078e0215 */
[----:B------:R-:W0:Y:S02]  /*a340*/  SYNCS.PHASECHK.TRANS64.TRYWAIT P1, [R14+URZ+0xb8], R7 ;  /* 0x0000b8070e0075a7 */ /* 0x000e24000802017f */
[----:B01----:R-:W-:Y:S05]  /*a350*/  @!P1 BRA `(.L_x_261) ;  /* 0x00000018001c9947 */ /* 0x003fea0003800000 */
.L_x_300:
[----:B0-----:R-:W-:Y:S01]  /*a360*/  PRMT R7, R11, 0x9910, RZ ;  /* 0x000099100b077816 */ /* 0x001fe200000000ff */
[----:B------:R0:W-:Y:S03]  /*a370*/  @!P2 SYNCS.ARRIVE.TRANS64 RZ, [R14+URZ], R9 ;  /* 0x000000090effa9a7 */ /* 0x0001e6000800003f */
[----:B------:R-:W-:-:S13]  /*a380*/  ISETP.NE.AND P1, PT, R7, 0x2, PT ;  /* 0x000000020700780c */ /* 0x000fda0003f25270 */
[----:B0-----:R-:W-:Y:S05]  /*a390*/  @P1 BRA `(.L_x_262) ;  /* 0x0000000000041947 */ /* 0x001fea0003800000 */
[----:B------:R-:W-:Y:S01]  /*a3a0*/  BPT.TRAP 0x1 ;  /* 0x000000040000795c */ /* 0x000fe20000300000 */
.L_x_262:
[----:B------:R-:W-:Y:S05]  /*a3b0*/  @P0 BRA `(.L_x_263) ;  /* 0x0000000000040947 */ /* 0x000fea0003800000 */
[----:B------:R-:W-:Y:S01]  /*a3c0*/  BPT.TRAP 0x1 ;  /* 0x000000040000795c */ /* 0x000fe20000300000 */
.L_x_263:
[--C-:B------:R-:W-:Y:S01]  /*a3d0*/  IMAD R7, R6, 0x1800, R21.reuse ;  /* 0x0000180006077824 */ /* 0x100fe200078e0215 */
[----:B------:R-:W-:Y:S01]  /*a3e0*/  R2UR UR9, R14 ;  /* 0x000000000e0972ca */ /* 0x000fe200000e0000 */
[----:B------:R-:W-:Y:S01]  /*a3f0*/  IMAD R21, R6, 0xe00, R21 ;  /* 0x00000e0006157824 */ /* 0x000fe200078e0215 */
[----:B------:R-:W-:Y:S01]  /*a400*/  UIADD3 UR4, UP0, UR22, 0xf0, URZ ;  /* 0x000000f016047890 */ /* 0x000fe2000ff1e03f */
[----:B------:R-:W-:Y:S01]  /*a410*/  VIADD R4, R4, 0xffffffff ;  /* 0xffffffff04047836 */ /* 0x000fe20000000000 */
[----:B------:R-:W-:Y:S01]  /*a420*/  R2UR UR5, R7 ;  /* 0x00000000070572ca */ /* 0x000fe200000e0000 */
[----:B------:R-:W-:Y:S01]  /*a430*/  UIADD3 UR24, UP1, UR22, 0x1f0, URZ ;  /* 0x000001f016187890 */ /* 0x000fe2000ff3e03f */
[----:B------:R-:W-:Y:S01]  /*a440*/  R2UR UR8, R21 ;  /* 0x00000000150872ca */ /* 0x000fe200000e0000 */
[----:B------:R-:W-:Y:S01]  /*a450*/  VIADD R6, R6, 0x1 ;  /* 0x0000000106067836 */ /* 0x000fe20000000000 */
[----:B------:R-:W-:Y:S01]  /*a460*/  R2UR UR11, R18 ;  /* 0x00000000120b72ca */ /* 0x000fe200000e0000 */
[----:B------:R-:W-:Y:S01]  /*a470*/  UIADD3.X UR25, URZ, UR23, URZ, UP1, !UPT ;  /* 0x000000173f197290 */ /* 0x000fe20008ffe43f */
[----:B------:R-:W-:Y:S01]  /*a480*/  R2UR UR10, R20 ;  /* 0x00000000140a72ca */ /* 0x000fe200000e0000 */
[----:B------:R-:W-:Y:S01]  /*a490*/  UMOV UR6, 0x0 ;  /* 0x0000000000067882 */ /* 0x000fe20000000000 */
[----:B------:R-:W-:Y:S01]  /*a4a0*/  R2UR UR12, R8 ;  /* 0x00000000080c72ca */ /* 0x000fe200000e0000 */
[----:B------:R-:W-:Y:S01]  /*a4b0*/  UMOV UR7, 0x10000000 ;  /* 0x1000000000077882 */ /* 0x000fe20000000000 */
[----:B------:R-:W-:Y:S01]  /*a4c0*/  R2UR UR19, R15 ;  /* 0x000000000f1372ca */ /* 0x000fe200000e0000 */
[----:B------:R-:W-:Y:S01]  /*a4d0*/  VIADD R20, R20, 0x10 ;  /* 0x0000001014147836 */ /* 0x000fe20000000000 */
[----:B------:R-:W-:Y:S01]  /*a4e0*/  ISETP.GT.AND P3, PT, R4, 0x1, PT ;  /* 0x000000010400780c */ /* 0x000fe20003f64270 */
[----:B------:R-:W-:Y:S01]  /*a4f0*/  UIADD3 UR14, UR5, 0x280, URZ ;  /* 0x00000280050e7890 */ /* 0x000fe2000fffe03f */
[----:B------:R-:W-:Y:S01]  /*a500*/  ISETP.NE.AND P1, PT, R6, 0x17, PT ;  /* 0x000000170600780c */ /* 0x000fe20003f25270 */
[----:B------:R-:W-:-:S02]  /*a510*/  UIADD3.X UR5, URZ, UR23, URZ, UP0, !UPT ;  /* 0x000000173f057290 */ /* 0x000fc400087fe43f */
[----:B------:R-:W-:Y:S01]  /*a520*/  UIADD3 UR15, UR8, 0x22a80, URZ ;  /* 0x00022a80080f7890 */ /* 0x000fe2000fffe03f */
[----:B------:R-:W-:Y:S02]  /*a530*/  SEL R14, RZ, 0x1, P1 ;  /* 0x00000001ff0e7807 */ /* 0x000fe40000800000 */
[----:B------:R-:W-:Y:S01]  /*a540*/  UMOV UR8, UR14 ;  /* 0x0000000e00087c82 */ /* 0x000fe20008000000 */
[----:B------:R-:W-:Y:S02]  /*a550*/  SEL R6, R6, RZ, P1 ;  /* 0x000000ff06067207 */ /* 0x000fe40000800000 */
[----:B------:R-:W-:Y:S01]  /*a560*/  LOP3.LUT R5, R5, R14, RZ, 0x3c, !PT ;  /* 0x0000000e05057212 */ /* 0x000fe200078e3cff */
[----:B------:R0:W-:Y:S02]  /*a570*/  UTMALDG.3D [UR8], [UR4], desc[UR6] ;  /* 0x00000608040075b4 */ /* 0x0001e40008011000 */
[----:B0-----:R-:W-:Y:S01]  /*a580*/  UMOV UR8, UR15 ;  /* 0x0000000f00087c82 */ /* 0x001fe20008000000 */
[----:B------:R-:W-:-:S02]  /*a590*/  UMOV UR11, UR19 ;  /* 0x00000013000b7c82 */ /* 0x000fc40008000000 */
[----:B------:R0:W-:Y:S02]  /*a5a0*/  UTMALDG.3D [UR8], [UR24], desc[UR6] ;  /* 0x00000608180075b4 */ /* 0x0001e40008011000 */
[----:B0-----:R-:W-:Y:S05]  /*a5b0*/  @P3 BRA `(.L_x_264) ;  /* 0xfffffffc00483947 */ /* 0x001fea000383ffff */
.L_x_260:
[----:B------:R-:W-:Y:S05]  /*a5c0*/  BSYNC B1 ;  /* 0x0000000000017941 */ /* 0x000fea0003800000 */
.L_x_259:
[----:B------:R-:W-:Y:S01]  /*a5d0*/  LOP3.LUT P3, RZ, R13, 0xff, RZ, 0xc0, !PT ;  /* 0x000000ff0dff7812 */ /* 0x000fe2000786c0ff */
[----:B------:R-:W-:Y:S01]  /*a5e0*/  IMAD.IADD R12, R3, 0x1, R12 ;  /* 0x00000001030c7824 */ /* 0x000fe200078e020c */
[----:B------:R-:W-:Y:S01]  /*a5f0*/  IADD3 R16, P4, R16, UR20, RZ ;  /* 0x0000001410107c10 */ /* 0x000fe2000ff9e0ff */
[----:B------:R-:W-:Y:S01]  /*a600*/  ULDC.64 UR4, c[0x0][0x650] ;  /* 0x0001940000047ab9 */ /* 0x000fe20000000a00 */
[----:B------:R-:W-:Y:S01]  /*a610*/  BSSY B1, `(.L_x_265) ;  /* 0x000006a000017945 */ /* 0x000fe20003800000 */
[----:B------:R-:W-:Y:S01]  /*a620*/  IMAD.MOV.U32 R9, RZ, RZ, -0x1 ;  /* 0xffffffffff097424 */ /* 0x000fe200078e00ff */
[----:B------:R-:W-:Y:S01]  /*a630*/  ISETP.GT.U32.AND P1, PT, R12, 0x16, PT ;  /* 0x000000160c00780c */ /* 0x000fe20003f24070 */
[----:B------:R-:W-:Y:S01]  /*a640*/  IMAD.MOV.U32 R8, RZ, RZ, -0x1 ;  /* 0xffffffffff087424 */ /* 0x000fe200078e00ff */
[----:B------:R-:W-:Y:S02]  /*a650*/  IADD3.X R17, R17, UR13, RZ, P4, !PT ;  /* 0x0000000d11117c10 */ /* 0x000fe4000a7fe4ff */
[----:B------:R-:W-:-:S02]  /*a660*/  ISETP.LT.U32.AND P1, PT, R3, 0x17, P1 ;  /* 0x000000170300780c */ /* 0x000fc40000f21070 */
[----:B------:R-:W-:Y:S01]  /*a670*/  PRMT R13, RZ, 0x7610, R13 ;  /* 0x00007610ff0d7816 */ /* 0x000fe2000000000d */
[----:B------:R-:W0:Y:S01]  /*a680*/  @P3 S2R R5, SR_CgaCtaId ;  /* 0x0000000000053919 */ /* 0x000e220000008800 */
[----:B------:R-:W-:-:S04]  /*a690*/  @P3 MOV R4, 0x400 ;  /* 0x0000040000043802 */ /* 0x000fc80000000f00 */
[----:B0-----:R-:W-:Y:S01]  /*a6a0*/  @P3 LEA R6, R5, R4, 0x18 ;  /* 0x0000000405063211 */ /* 0x001fe200078ec0ff */
[----:B------:R-:W-:-:S03]  /*a6b0*/  IMAD.WIDE.U32 R4, R12, -0x4de9bd37, RZ ;  /* 0xb21642c90c047825 */ /* 0x000fc600078e00ff */
[----:B------:R0:W-:Y:S01]  /*a6c0*/  @P3 SYNCS.ARRIVE.TRANS64.A1T0 RZ, [R6+URZ+0x188], RZ ;  /* 0x000188ff06ff39a7 */ /* 0x0001e2000810003f */
[----:B------:R-:W-:Y:S02]  /*a6d0*/  ISETP.GE.U32.AND P3, PT, R3, 0x17, PT ;  /* 0x000000170300780c */ /* 0x000fe40003f66070 */
[----:B------:R-:W-:Y:S02]  /*a6e0*/  SHF.R.U32.HI R7, RZ, 0x4, R5 ;  /* 0x00000004ff077819 */ /* 0x000fe40000011605 */
[----:B------:R-:W-:Y:S02]  /*a6f0*/  SEL R5, RZ, 0x1, !P1 ;  /* 0x00000001ff057807 */ /* 0x000fe40004800000 */
[----:B------:R-:W-:Y:S01]  /*a700*/  ISETP.GE.U32.AND P1, PT, R16, UR4, PT ;  /* 0x0000000410007c0c */ /* 0x000fe2000bf26070 */
[----:B------:R-:W-:Y:S01]  /*a710*/  IMAD R12, R7, -0x17, R12 ;  /* 0xffffffe9070c7824 */ /* 0x000fe200078e020c */
[----:B------:R-:W-:Y:S02]  /*a720*/  LOP3.LUT R0, R0, R5, RZ, 0x3c, !PT ;  /* 0x0000000500007212 */ /* 0x000fe400078e3cff */
[----:B------:R-:W-:-:S02]  /*a730*/  ISETP.GE.U32.AND.EX P1, PT, R17, UR5, PT, P1 ;  /* 0x0000000511007c0c */ /* 0x000fc4000bf26110 */
[----:B------:R-:W-:Y:S02]  /*a740*/  PRMT R4, RZ, 0x7610, R4 ;  /* 0x00007610ff047816 */ /* 0x000fe40000000004 */
[----:B------:R-:W-:Y:S01]  /*a750*/  @P3 LOP3.LUT R0, R0, 0x1, R7, 0x78, !PT ;  /* 0x0000000100003812 */ /* 0x000fe200078e7807 */
[----:B------:R-:W-:-:S08]  /*a760*/  IMAD.MOV.U32 R7, RZ, RZ, -0x1 ;  /* 0xffffffffff077424 */ /* 0x000fd000078e00ff */
[----:B0-----:R-:W-:Y:S05]  /*a770*/  @P1 BRA `(.L_x_266) ;  /* 0x00000004004c1947 */ /* 0x001fea0003800000 */
[----:B------:R-:W-:Y:S01]  /*a780*/  ULDC.64 UR4, c[0x0][0x628] ;  /* 0x00018a0000047ab9 */ /* 0x000fe20000000a00 */
[----:B------:R-:W0:Y:S01]  /*a790*/  S2R R15, SR_CTAID.X ;  /* 0x00000000000f7919 */ /* 0x000e220000002500 */
[----:B------:R-:W-:Y:S01]  /*a7a0*/  ISETP.NE.U32.AND P1, PT, RZ, UR4, PT ;  /* 0x00000004ff007c0c */ /* 0x000fe2000bf25070 */
[----:B------:R-:W-:Y:S01]  /*a7b0*/  ULDC UR7, c[0x0][0x630] ;  /* 0x00018c0000077ab9 */ /* 0x000fe20000000800 */
[----:B------:R-:W-:Y:S01]  /*a7c0*/  IMAD.MOV.U32 R4, RZ, RZ, R16 ;  /* 0x000000ffff047224 */ /* 0x000fe200078e0010 */
[----:B------:R-:W1:Y:S01]  /*a7d0*/  S2R R14, SR_CTAID.Y ;  /* 0x00000000000e7919 */ /* 0x000e620000002600 */
[----:B------:R-:W-:Y:S01]  /*a7e0*/  ISETP.NE.AND.EX P1, PT, RZ, UR5, PT, P1 ;  /* 0x00000005ff007c0c */ /* 0x000fe2000bf25310 */
[----:B------:R-:W-:-:S12]  /*a7f0*/  IMAD.MOV.U32 R5, RZ, RZ, R17 ;  /* 0x000000ffff057224 */ /* 0x000fd800078e0011 */
[----:B------:R-:W-:Y:S05]  /*a800*/  @!P1 BRA `(.L_x_267) ;  /* 0x0000000000289947 */ /* 0x000fea0003800000 */
[----:B------:R-:W-:Y:S02]  /*a810*/  ULDC UR6, c[0x0][0x634] ;  /* 0x00018d0000067ab9 */ /* 0x000fe40000000800 */
[----:B------:R-:W-:-:S05]  /*a820*/  IADD3 R9, P1, R16, UR6, RZ ;  /* 0x0000000610097c10 */ /* 0x000fca000ff3e0ff */
[----:B------:R-:W-:-:S04]  /*a830*/  IMAD.X R21, RZ, RZ, R17, P1 ;  /* 0x000000ffff157224 */ /* 0x000fc800008e0611 */
[----:B------:R-:W-:-:S04]  /*a840*/  IMAD.WIDE.U32 R6, R21, UR4, RZ ;  /* 0x0000000415067c25 */ /* 0x000fc8000f8e00ff */
[----:B------:R-:W-:-:S04]  /*a850*/  IMAD.WIDE.U32 R6, P1, R9, UR5, R6 ;  /* 0x0000000509067c25 */ /* 0x000fc8000f820006 */
[----:B------:R-:W-:-:S04]  /*a860*/  IMAD.WIDE.U32 R8, R9, UR4, RZ ;  /* 0x0000000409087c25 */ /* 0x000fc8000f8e00ff */
[----:B------:R-:W-:Y:S01]  /*a870*/  IMAD.X R5, RZ, RZ, RZ, P1 ;  /* 0x000000ffff057224 */ /* 0x000fe200008e06ff */
[----:B------:R-:W-:Y:S01]  /*a880*/  IADD3 RZ, P1, R9, R6, RZ ;  /* 0x0000000609ff7210 */ /* 0x000fe20007f3e0ff */
[----:B------:R-:W-:-:S04]  /*a890*/  IMAD.MOV.U32 R4, RZ, RZ, R7 ;  /* 0x000000ffff047224 */ /* 0x000fc800078e0007 */
[----:B------:R-:W-:-:S08]  /*a8a0*/  IMAD.WIDE.U32.X R4, R21, UR5, R4, P1 ;  /* 0x0000000515047c25 */ /* 0x000fd000088e0404 */
.L_x_267:
[--C-:B------:R-:W-:Y:S01]  /*a8b0*/  SHF.R.U64 R8, R4, UR7, R5.reuse ;  /* 0x0000000704087c19 */ /* 0x100fe20008001205 */
[----:B------:R-:W-:Y:S01]  /*a8c0*/  ULDC.64 UR4, c[0x0][0x620] ;  /* 0x0001880000047ab9 */ /* 0x000fe20000000a00 */
[----:B------:R-:W-:Y:S01]  /*a8d0*/  SHF.R.U32.HI R4, RZ, UR7, R5 ;  /* 0x00000007ff047c19 */ /* 0x000fe20008011605 */
[----:B------:R-:W2:Y:S01]  /*a8e0*/  LDC R24, c[0x0][0x144] ;  /* 0x00005100ff187b82 */ /* 0x000ea20000000800 */
[----:B------:R-:W-:Y:S01]  /*a8f0*/  IADD3 R7, P1, RZ, -R8, RZ ;  /* 0x80000008ff077210 */ /* 0x000fe20007f3e0ff */
[----:B------:R-:W-:Y:S01]  /*a900*/  ULDC.64 UR8, c[0x0][0x640] ;  /* 0x0001900000087ab9 */ /* 0x000fe20000000a00 */
[----:B0-----:R-:W-:Y:S01]  /*a910*/  I2FP.F32.U32 R9, R15 ;  /* 0x0000000f00097245 */ /* 0x001fe20000201000 */
[----:B------:R-:W-:Y:S02]  /*a920*/  ULDC UR6, c[0x0][0x608] ;  /* 0x0001820000067ab9 */ /* 0x000fe40000000800 */
[----:B------:R-:W-:Y:S01]  /*a930*/  IMAD.X R4, RZ, RZ, ~R4, P1 ;  /* 0x000000ffff047224 */ /* 0x000fe200008e0e04 */
[----:B------:R-:W-:Y:S01]  /*a940*/  ISETP.NE.U32.AND P1, PT, RZ, UR8, PT ;  /* 0x00000008ff007c0c */ /* 0x000fe2000bf25070 */
[----:B------:R-:W0:Y:S02]  /*a950*/  LDC R21, c[0x0][0x148] ;  /* 0x00005200ff157b82 */ /* 0x000e240000000800 */
[----:B------:R-:W-:Y:S01]  /*a960*/  IMAD R6, R4, UR4, RZ ;  /* 0x0000000404067c24 */ /* 0x000fe2000f8e02ff */
[----:B------:R-:W-:Y:S01]  /*a970*/  ISETP.NE.AND.EX P1, PT, RZ, UR9, PT, P1 ;  /* 0x00000009ff007c0c */ /* 0x000fe2000bf25310 */
[----:B------:R-:W-:Y:S01]  /*a980*/  IMAD.WIDE.U32 R4, R7, UR4, R16 ;  /* 0x0000000407047c25 */ /* 0x000fe2000f8e0010 */
[----:B------:R-:W-:-:S03]  /*a990*/  ULDC UR4, c[0x0][0x150] ;  /* 0x0000540000047ab9 */ /* 0x000fc60000000800 */
[----:B------:R-:W-:Y:S02]  /*a9a0*/  IMAD R7, R7, UR5, R6 ;  /* 0x0000000507077c24 */ /* 0x000fe4000f8e0206 */
[----:B------:R-:W-:Y:S01]  /*a9b0*/  FMUL R6, R9, UR4 ;  /* 0x0000000409067c20 */ /* 0x000fe20008400000 */
[----:B------:R-:W-:Y:S01]  /*a9c0*/  ULDC UR4, c[0x0][0x618] ;  /* 0x0001860000047ab9 */ /* 0x000fe20000000800 */
[----:B------:R-:W-:Y:S01]  /*a9d0*/  ULDC UR5, c[0x0][0x154] ;  /* 0x0000550000057ab9 */ /* 0x000fe20000000800 */
[----:B------:R-:W-:-:S03]  /*a9e0*/  IMAD.IADD R5, R5, 0x1, R7 ;  /* 0x0000000105057824 */ /* 0x000fc600078e0207 */
[----:B------:R-:W3:Y:S02]  /*a9f0*/  F2I.U32.TRUNC.NTZ R6, R6 ;  /* 0x0000000600067305 */ /* 0x000ee4000020f000 */
[----:B------:R-:W-:Y:S02]  /*aa00*/  SHF.R.U64 R9, R4, UR4, R5 ;  /* 0x0000000404097c19 */ /* 0x000fe40008001205 */
[----:B-1----:R-:W-:-:S05]  /*aa10*/  I2FP.F32.U32 R4, R14 ;  /* 0x0000000e00047245 */ /* 0x002fca0000201000 */
[----:B------:R-:W-:Y:S01]  /*aa20*/  FMUL R22, R4, UR5 ;  /* 0x0000000504167c20 */ /* 0x000fe20008400000 */
[----:B------:R-:W-:Y:S01]  /*aa30*/  SHF.R.U32.HI R4, RZ, UR4, R5 ;  /* 0x00000004ff047c19 */ /* 0x000fe20008011605 */
[----:B------:R-:W-:-:S03]  /*aa40*/  ULDC UR4, c[0x0][0x658] ;  /* 0x0001960000047ab9 */ /* 0x000fc60000000800 */
[--C-:B------:R-:W-:Y:S01]  /*aa50*/  SHF.R.U64 R20, R9, UR6, R4.reuse ;  /* 0x0000000609147c19 */ /* 0x100fe20008001204 */
[----:B------:R-:W1:Y:S01]  /*aa60*/  F2I.U32.TRUNC.NTZ R22, R22 ;  /* 0x0000001600167305 */ /* 0x000e62000020f000 */
[----:B------:R-:W-:Y:S01]  /*aa70*/  SHF.R.U32.HI R5, RZ, UR6, R4 ;  /* 0x00000006ff057c19 */ /* 0x000fe20008011604 */
[----:B---3--:R-:W-:-:S03]  /*aa80*/  IMAD.MOV R6, RZ, RZ, -R6 ;  /* 0x000000ffff067224 */ /* 0x008fc600078e0a06 */
[----:B------:R-:W-:Y:S01]  /*aa90*/  SHF.R.U64 R18, R20, UR4, R5 ;  /* 0x0000000414127c19 */ /* 0x000fe20008001205 */
[----:B--2---:R-:W-:Y:S01]  /*aaa0*/  IMAD R15, R24, R6, R15 ;  /* 0x00000006180f7224 */ /* 0x004fe200078e020f */
[----:B------:R-:W-:-:S03]  /*aab0*/  SHF.R.U32.HI R23, RZ, UR4, R5 ;  /* 0x00000004ff177c19 */ /* 0x000fc60008011605 */
[----:B------:R-:W-:Y:S02]  /*aac0*/  IMAD.MOV.U32 R4, RZ, RZ, R18 ;  /* 0x000000ffff047224 */ /* 0x000fe400078e0012 */
[----:B------:R-:W-:Y:S01]  /*aad0*/  IMAD.MOV.U32 R5, RZ, RZ, R23 ;  /* 0x000000ffff057224 */ /* 0x000fe200078e0017 */
[----:B-1----:R-:W-:Y:S06]  /*aae0*/  @!P1 BRA `(.L_x_268) ;  /* 0x0000000000289947 */ /* 0x002fec0003800000 */
[----:B------:R-:W-:Y:S02]  /*aaf0*/  ULDC UR4, c[0x0][0x64c] ;  /* 0x0001930000047ab9 */ /* 0x000fe40000000800 */
[----:B------:R-:W-:-:S05]  /*ab00*/  IADD3 R5, P1, R18, UR4, RZ ;  /* 0x0000000412057c10 */ /* 0x000fca000ff3e0ff */
[----:B------:R-:W-:-:S04]  /*ab10*/  IMAD.X R23, RZ, RZ, R23, P1 ;  /* 0x000000ffff177224 */ /* 0x000fc800008e0617 */
[----:B------:R-:W-:-:S04]  /*ab20*/  IMAD.WIDE.U32 R6, R23, UR8, RZ ;  /* 0x0000000817067c25 */ /* 0x000fc8000f8e00ff */
[----:B------:R-:W-:-:S04]  /*ab30*/  IMAD.WIDE.U32 R6, P1, R5, UR9, R6 ;  /* 0x0000000905067c25 */ /* 0x000fc8000f820006 */
[----:B------:R-:W-:-:S04]  /*ab40*/  IMAD.WIDE.U32 R4, R5, UR8, RZ ;  /* 0x0000000805047c25 */ /* 0x000fc8000f8e00ff */
[----:B------:R-:W-:Y:S01]  /*ab50*/  IMAD.MOV.U32 R4, RZ, RZ, R7 ;  /* 0x000000ffff047224 */ /* 0x000fe200078e0007 */
[----:B------:R-:W-:Y:S01]  /*ab60*/  IADD3 RZ, P3, R5, R6, RZ ;  /* 0x0000000605ff7210 */ /* 0x000fe20007f7e0ff */
[----:B------:R-:W-:-:S04]  /*ab70*/  IMAD.X R5, RZ, RZ, RZ, P1 ;  /* 0x000000ffff057224 */ /* 0x000fc800008e06ff */
[----:B------:R-:W-:-:S08]  /*ab80*/  IMAD.WIDE.U32.X R4, R23, UR9, R4, P3 ;  /* 0x0000000917047c25 */ /* 0x000fd000098e0404 */
.L_x_268:
[----:B------:R-:W-:Y:S01]  /*ab90*/  ISETP.NE.AND P1, PT, R2, 0x1, PT ;  /* 0x000000010200780c */ /* 0x000fe20003f25270 */
[----:B------:R-:W-:Y:S01]  /*aba0*/  ULDC UR4, c[0x0][0x648] ;  /* 0x0001920000047ab9 */ /* 0x000fe20000000800 */
[----:B------:R-:W-:Y:S01]  /*abb0*/  LOP3.LUT R20, R20, UR17, RZ, 0xc0, !PT ;  /* 0x0000001114147c12 */ /* 0x000fe2000f8ec0ff */
[----:B------:R-:W-:Y:S01]  /*abc0*/  IMAD.MOV R22, RZ, RZ, -R22 ;  /* 0x000000ffff167224 */ /* 0x000fe200078e0a16 */
[----:B------:R-:W-:Y:S01]  /*abd0*/  SHF.R.U64 R5, R4, UR4, R5 ;  /* 0x0000000404057c19 */ /* 0x000fe20008001205 */
[----:B------:R-:W-:Y:S01]  /*abe0*/  ULDC UR4, c[0x0][0x638] ;  /* 0x00018e0000047ab9 */ /* 0x000fe20000000800 */
[----:B------:R-:W-:Y:S01]  /*abf0*/  LOP3.LUT R9, R9, UR16, RZ, 0xc0, !PT ;  /* 0x0000001009097c12 */ /* 0x000fe2000f8ec0ff */
[----:B------:R-:W-:Y:S01]  /*ac00*/  ULDC UR5, c[0x0][0x610] ;  /* 0x0001840000057ab9 */ /* 0x000fe20000000800 */
[----:B------:R-:W-:Y:S02]  /*ac10*/  IMAD.MOV.U32 R4, RZ, RZ, 0x1 ;  /* 0x00000001ff047424 */ /* 0x000fe400078e00ff */
[----:B------:R-:W-:-:S02]  /*ac20*/  IMAD.MOV R7, RZ, RZ, -R5 ;  /* 0x000000ffff077224 */ /* 0x000fc400078e0a05 */
[----:B------:R-:W-:Y:S02]  /*ac30*/  IMAD R20, R5, UR18, R20 ;  /* 0x0000001205147c24 */ /* 0x000fe4000f8e0214 */
[----:B0-----:R-:W-:Y:S02]  /*ac40*/  @P1 IMAD R15, R21, R22, R14 ;  /* 0x00000016150f1224 */ /* 0x001fe400078e020e */
[----:B------:R-:W-:Y:S01]  /*ac50*/  IMAD R18, R7, UR4, R18 ;  /* 0x0000000407127c24 */ /* 0x000fe2000f8e0212 */
[----:B------:R-:W-:Y:S01]  /*ac60*/  ULDC UR4, c[0x0][0x600] ;  /* 0x0001800000047ab9 */ /* 0x000fe20000000800 */
[----:B------:R-:W-:Y:S02]  /*ac70*/  IMAD R15, R20, UR5, R15 ;  /* 0x00000005140f7c24 */ /* 0x000fe4000f8e020f */
[----:B------:R-:W-:-:S05]  /*ac80*/  IMAD R18, R18, UR4, R9 ;  /* 0x0000000412127c24 */ /* 0x000fca000f8e0209 */
[----:B------:R-:W-:Y:S02]  /*ac90*/  SEL R9, R18, R15, !P1 ;  /* 0x0000000f12097207 */ /* 0x000fe40004800000 */
[----:B------:R-:W-:-:S07]  /*aca0*/  SEL R7, R15, R18, !P1 ;  /* 0x000000120f077207 */ /* 0x000fce0004800000 */
.L_x_266:
[----:B------:R-:W-:Y:S05]  /*acb0*/  BSYNC B1 ;  /* 0x0000000000017941 */ /* 0x000fea0003800000 */
.L_x_265:
[----:B------:R-:W-:-:S13]  /*acc0*/  LOP3.LUT P1, RZ, R4, 0xff, RZ, 0xc0, !PT ;  /* 0x000000ff04ff7812 */ /* 0x000fda000782c0ff */
[----:B------:R-:W-:Y:S05]  /*acd0*/  @P1 BRA `(.L_x_269) ;  /* 0xfffffff4004c1947 */ /* 0x000fea000383ffff */
[----:B------:R-:W-:Y:S05]  /*ace0*/  BSYNC B0 ;  /* 0x0000000000007941 */ /* 0x000fea0003800000 */
.L_x_257:
[----:B------:R-:W-:-:S03]  /*acf0*/  UMOV UR4, 0xffffffff ;  /* 0xffffffff00047882 */ /* 0x000fc60000000000 */
[----:B------:R-:W-:Y:S05]  /*ad00*/  BRA.DIV UR4, `(.L_x_270) ;  /* 0x0000000e04c47947 */ /* 0x000fea000b800000 */
[----:B------:R-:W-:-:S13]  /*ad10*/  ELECT P6, URZ, PT ;  /* 0x00000000003f782f */ /* 0x000fda00038c0000 */
.L_x_303:
[----:B------:R-:W-:Y:S04]  /*ad20*/  BSSY B0, `(.L_x_271) ;  /* 0x00000d6000007945 */ /* 0x000fe80003800000 */
[----:B------:R-:W-:Y:S05]  /*ad30*/  @!P6 BRA `(.L_x_272) ;  /* 0x0000000c0050e947 */ /* 0x000fea0003800000 */
[----:B------:R-:W-:-:S04]  /*ad40*/  LOP3.LUT R19, R19, 0x2, RZ, 0xfc, !PT ;  /* 0x0000000213137812 */ /* 0x000fc800078efcff */
[----:B------:R-:W-:-:S13]  /*ad50*/  ISETP.NE.AND P0, PT, R19, 0x3, PT ;  /* 0x000000031300780c */ /* 0x000fda0003f05270 */
[----:B------:R-:W-:Y:S05]  /*ad60*/  @!P0 BRA `(.L_x_273) ;  /* 0x0000000000048947 */ /* 0x000fea0003800000 */
[----:B------:R-:W-:Y:S01]  /*ad70*/  BPT.TRAP 0x1 ;  /* 0x000000040000795c */ /* 0x000fe20000300000 */
.L_x_273:
[----:B------:R-:W0:Y:S01]  /*ad80*/  S2R R3, SR_CgaCtaId ;  /* 0x0000000000037919 */ /* 0x000e220000008800 */
[----:B------:R-:W-:-:S04]  /*ad90*/  MOV R2, 0x400 ;  /* 0x0000040000027802 */ /* 0x000fc80000000f00 */
[----:B0-----:R-:W-:Y:S02]  /*ada0*/  LEA R3, R3, R2, 0x18 ;  /* 0x0000000203037211 */ /* 0x001fe400078ec0ff */
[----:B------:R-:W-:-:S03]  /*adb0*/  SHF.L.U32 R2, R0, 0x1f, RZ ;  /* 0x0000001f00027819 */ /* 0x000fc600000006ff */
[----:B------:R-:W-:-:S04]  /*adc0*/  VIADD R3, R3, 0xb8 ;  /* 0x000000b803037836 */ /* 0x000fc80000000000 */
[C---:B------:R-:W-:Y:S02]  /*add0*/  IMAD R7, R12.reuse, 0x8, R3 ;  /* 0x000000080c077824 */ /* 0x040fe400078e0203 */
[----:B------:R-:W-:Y:S02]  /*ade0*/  VIADD R12, R12, 0x1 ;  /* 0x000000010c0c7836 */ /* 0x000fe40000000000 */
[----:B------:R-:W0:Y:S03]  /*adf0*/  SYNCS.PHASECHK.TRANS64.TRYWAIT P0, [R7+URZ], R2 ;  /* 0x00000002070075a7 */ /* 0x000e26000800017f */
[----:B------:R-:W-:-:S04]  /*ae00*/  ISETP.NE.AND P1, PT, R12, 0x17, PT ;  /* 0x000000170c00780c */ /* 0x000fc80003f25270 */
[----:B------:R-:W-:Y:S02]  /*ae10*/  SEL R5, RZ, 0x1, P1 ;  /* 0x00000001ff057807 */ /* 0x000fe40000800000 */
[----:B------:R-:W-:Y:S02]  /*ae20*/  SEL R12, R12, RZ, P1 ;  /* 0x000000ff0c0c7207 */ /* 0x000fe40000800000 */
[----:B------:R-:W-:-:S03]  /*ae30*/  LOP3.LUT R5, R0, R5, RZ, 0x3c, !PT ;  /* 0x0000000500057212 */ /* 0x000fc600078e3cff */
[----:B------:R-:W-:Y:S01]  /*ae40*/  IMAD R9, R12, 0x8, R3 ;  /* 0x000000080c097824 */ /* 0x000fe200078e0203 */
[----:B------:R-:W-:Y:S01]  /*ae50*/  SHF.L.U32 R4, R5, 0x1f, RZ ;  /* 0x0000001f05047819 */ /* 0x000fe200000006ff */
[----:B0-----:R-:W-:Y:S06]  /*ae60*/  @!P0 BRA `(.L_x_274) ;  /* 0x0000000c008c8947 */ /* 0x001fec0003800000 */
.L_x_304:
[----:B------:R-:W1:Y:S01]  /*ae70*/  SYNCS.PHASECHK.TRANS64.TRYWAIT P0, [R9+URZ], R4 ;  /* 0x00000004090075a7 */ /* 0x000e62000800017f */
[----:B------:R-:W-:-:S05]  /*ae80*/  VIADD R0, R12, 0x1 ;  /* 0x000000010c007836 */ /* 0x000fca0000000000 */
[----:B------:R-:W-:-:S04]  /*ae90*/  ISETP.NE.AND P1, PT, R0, 0x17, PT ;  /* 0x000000170000780c */ /* 0x000fc80003f25270 */
[----:B0-----:R-:W-:Y:S02]  /*aea0*/  SEL R2, RZ, 0x1, P1 ;  /* 0x00000001ff027807 */ /* 0x001fe40000800000 */
[----:B------:R-:W-:Y:S02]  /*aeb0*/  SEL R0, R0, RZ, P1 ;  /* 0x000000ff00007207 */ /* 0x000fe40000800000 */
[----:B------:R-:W-:-:S03]  /*aec0*/  LOP3.LUT R7, R5, R2, RZ, 0x3c, !PT ;  /* 0x0000000205077212 */ /* 0x000fc600078e3cff */
[----:B------:R-:W-:Y:S01]  /*aed0*/  IMAD R6, R0, 0x8, R3 ;  /* 0x0000000800067824 */ /* 0x000fe200078e0203 */
[----:B------:R-:W-:Y:S01]  /*aee0*/  SHF.L.U32 R5, R7, 0x1f, RZ ;  /* 0x0000001f07057819 */ /* 0x000fe200000006ff */
[----:B-1----:R-:W-:Y:S06]  /*aef0*/  @!P0 BRA `(.L_x_275) ;  /* 0x0000000c007c8947 */ /* 0x002fec0003800000 */
.L_x_305:
[----:B------:R-:W1:Y:S01]  /*af00*/  SYNCS.PHASECHK.TRANS64.TRYWAIT P0, [R6+URZ], R5 ;  /* 0x00000005060075a7 */ /* 0x000e62000800017f */
[----:B------:R-:W-:-:S05]  /*af10*/  VIADD R0, R0, 0x1 ;  /* 0x0000000100007836 */ /* 0x000fca0000000000 */
[----:B------:R-:W-:-:S04]  /*af20*/  ISETP.NE.AND P1, PT, R0, 0x17, PT ;  /* 0x000000170000780c */ /* 0x000fc80003f25270 */
[----:B------:R-:W-:Y:S02]  /*af30*/  SEL R2, RZ, 0x1, P1 ;  /* 0x00000001ff027807 */ /* 0x000fe40000800000 */
[----:B------:R-:W-:Y:S02]  /*af40*/  SEL R0, R0, RZ, P1 ;  /* 0x000000ff00007207 */ /* 0x000fe40000800000 */
[----:B------:R-:W-:-:S03]  /*af50*/  LOP3.LUT R7, R7, R2, RZ, 0x3c, !PT ;  /* 0x0000000207077212 */ /* 0x000fc600078e3cff */
[----:B0-----:R-:W-:Y:S01]  /*af60*/  IMAD R9, R0, 0x8, R3 ;  /* 0x0000000800097824 */ /* 0x001fe200078e0203 */
[----:B------:R-:W-:Y:S01]  /*af70*/  SHF.L.U32 R4, R7, 0x1f, RZ ;  /* 0x0000001f07047819 */ /* 0x000fe200000006ff */
[----:B-1----:R-:W-:Y:S06]  /*af80*/  @!P0 BRA `(.L_x_276) ;  /* 0x0000000c006c8947 */ /* 0x002fec0003800000 */
.L_x_306:
        /* <DEDUP_REMOVED lines=9> */
.L_x_307:
        /* <DEDUP_REMOVED lines=9> */
.L_x_308:
        /* <DEDUP_REMOVED lines=9> */
.L_x_309:
        /* <DEDUP_REMOVED lines=9> */
.L_x_310:
        /* <DEDUP_REMOVED lines=9> */
.L_x_311:
        /* <DEDUP_REMOVED lines=9> */
.L_x_312:
        /* <DEDUP_REMOVED lines=9> */
.L_x_313:
        /* <DEDUP_REMOVED lines=9> */
.L_x_314:
        /* <DEDUP_REMOVED lines=9> */
.L_x_315:
        /* <DEDUP_REMOVED lines=9> */
.L_x_316:
        /* <DEDUP_REMOVED lines=9> */
.L_x_317:
        /* <DEDUP_REMOVED lines=9> */
.L_x_318:
        /* <DEDUP_REMOVED lines=9> */
.L_x_319:
        /* <DEDUP_REMOVED lines=9> */
.L_x_320:
        /* <DEDUP_REMOVED lines=9> */
.L_x_321:
        /* <DEDUP_REMOVED lines=9> */
.L_x_322:
        /* <DEDUP_REMOVED lines=9> */
.L_x_323:
        /* <DEDUP_REMOVED lines=9> */
.L_x_324:
[----:B------:R-:W1:Y:S01]  /*b9b0*/  SYNCS.PHASECHK.TRANS64.TRYWAIT P0, [R9+URZ], R4 ;  /* 0x00000004090075a7 */ /* 0x000e62000800017f */
[----:B------:R-:W-:-:S05]  /*b9c0*/  VIADD R0, R0, 0x1 ;  /* 0x0000000100007836 */ /* 0x000fca0000000000 */
[----:B------:R-:W-:-:S04]  /*b9d0*/  ISETP.NE.AND P1, PT, R0, 0x17, PT ;  /* 0x000000170000780c */ /* 0x000fc80003f25270 */
[----:B------:R-:W-:Y:S02]  /*b9e0*/  SEL R2, RZ, 0x1, P1 ;  /* 0x00000001ff027807 */ /* 0x000fe40000800000 */
[----:B------:R-:W-:Y:S02]  /*b9f0*/  SEL R0, R0, RZ, P1 ;  /* 0x000000ff00007207 */ /* 0x000fe40000800000 */
[----:B------:R-:W-:Y:S01]  /*ba00*/  LOP3.LUT R2, R7, R2, RZ, 0x3c, !PT ;  /* 0x0000000207027212 */ /* 0x000fe200078e3cff */
[----:B-1----:R-:W-:Y:S06]  /*ba10*/  @!P0 BRA `(.L_x_295) ;  /* 0x0000000800448947 */ /* 0x002fec0003800000 */
.L_x_325:
[----:B------:R-:W-:Y:S01]  /*ba20*/  IMAD R3, R0, 0x8, R3 ;  /* 0x0000000800037824 */ /* 0x000fe200078e0203 */
[----:B------:R-:W-:-:S07]  /*ba30*/  SHF.L.U32 R0, R2, 0x1f, RZ ;  /* 0x0000001f02007819 */ /* 0x000fce00000006ff */
.L_x_296:
[----:B--2---:R2:W3:Y:S02]  /*ba40*/  SYNCS.PHASECHK.TRANS64.TRYWAIT P0, [R3+URZ], R0 ;  /* 0x00000000030075a7 */ /* 0x0044e4000800017f */
[----:B---3--:R-:W-:Y:S05]  /*ba50*/  @!P0 NANOSLEEP.SYNCS 0x989680 ;  /* 0x009896800000895d */ /* 0x008fea0003900000 */
[----:B------:R-:W3:Y:S02]  /*ba60*/  @!P0 SYNCS.PHASECHK.TRANS64 P0, [R3+URZ], R0 ;  /* 0x00000000030085a7 */ /* 0x000ee4000800007f */
[----:B---3--:R-:W-:Y:S05]  /*ba70*/  @!P0 BRA `(.L_x_296) ;  /* 0xfffffffc00f08947 */ /* 0x008fea000383ffff */
.L_x_272:
[----:B------:R-:W-:Y:S05]  /*ba80*/  BSYNC B0 ;  /* 0x0000000000007941 */ /* 0x000fea0003800000 */
.L_x_271:
[----:B------:R-:W-:Y:S05]  /*ba90*/  EXIT ;  /* 0x000000000000794d */ /* 0x000fea0003800000 */
.L_x_18:
[----:B---3--:R3:W4:Y:S02]  /*baa0*/  SYNCS.PHASECHK.TRANS64.TRYWAIT P1, [R3+URZ], R0 ;  /* 0x00000000030075a7 */ /* 0x008724000802017f */
[----:B----4-:R-:W-:Y:S05]  /*bab0*/  @!P1 NANOSLEEP.SYNCS 0x989680 ;  /* 0x009896800000995d */ /* 0x010fea0003900000 */
[----:B------:R-:W4:Y:S02]  /*bac0*/  @!P1 SYNCS.PHASECHK.TRANS64 P1, [R3+URZ], R0 ;  /* 0x00000000030095a7 */ /* 0x000f24000802007f */
[----:B----4-:R-:W-:Y:S05]  /*bad0*/  @!P1 BRA `(.L_x_18) ;  /* 0xfffffffc00f09947 */ /* 0x010fea000383ffff */
[----:B------:R-:W-:Y:S05]  /*bae0*/  BRA `(.L_x_17) ;  /* 0xffffff58006c7947 */ /* 0x000fea000383ffff */
.L_x_23:
[----:B-1----:R-:W-:-:S04]  /*baf0*/  IMAD.U32 R5, RZ, RZ, UR4 ;  /* 0x00000004ff057e24 */ /* 0x002fc8000f8e00ff */
[----:B------:R1:W2:Y:S03]  /*bb00*/  SYNCS.PHASECHK.TRANS64.TRYWAIT P1, [R5+URZ], R4 ;  /* 0x00000004050075a7 */ /* 0x0002a6000802017f */
[----:B--2---:R-:W-:Y:S05]  /*bb10*/  @!P1 NANOSLEEP.SYNCS 0x989680 ;  /* 0x009896800000995d */ /* 0x004fea0003900000 */
[----:B------:R-:W2:Y:S02]  /*bb20*/  @!P1 SYNCS.PHASECHK.TRANS64 P1, [R5+URZ], R4 ;  /* 0x00000004050095a7 */ /* 0x000ea4000802007f */
[----:B--2---:R-:W-:Y:S05]  /*bb30*/  @!P1 BRA `(.L_x_23) ;  /* 0xfffffffc00ec9947 */ /* 0x004fea000383ffff */
[----:B------:R-:W-:Y:S05]  /*bb40*/  BRA `(.L_x_22) ;  /* 0xffffff6000247947 */ /* 0x000fea000383ffff */
.L_x_258:
[----:B------:R-:W-:Y:S01]  /*bb50*/  BSSY B1, `(.L_x_297) ;  /* 0x0000006000017945 */ /* 0x000fe20003800000 */
[----:B------:R-:W-:-:S07]  /*bb60*/  IMAD.MOV.U32 R15, RZ, RZ, -0x1 ;  /* 0xffffffffff0f7424 */ /* 0x000fce00078e00ff */
[----:B------:R-:W-:Y:S05]  /*bb70*/  WARPSYNC.COLLECTIVE R15, `(.L_x_298) ;  /* 0x000000000f0c7348 */ /* 0x000fea0003c00000 */
[----:B------:R-:W-:Y:S02]  /*bb80*/  ELECT P6, UR62, PT ;  /* 0x00000000003e782f */ /* 0x000fe400038c0000 */
[----:B------:R-:W-:Y:S01]  /*bb90*/  MOV R14, UR62 ;  /* 0x0000003e000e7c02 */ /* 0x000fe20008000f00 */
[----:B------:R-:W-:Y:S10]  /*bba0*/  ENDCOLLECTIVE ;  /* 0x000000000000791b */ /* 0x000ff40003800000 */
.L_x_298:
[----:B------:R-:W-:Y:S05]  /*bbb0*/  BSYNC B1 ;  /* 0x0000000000017941 */ /* 0x000fea0003800000 */
.L_x_297:
[----:B------:R-:W-:Y:S05]  /*bbc0*/  BRA `(.L_x_299) ;  /* 0xffffffe4009c7947 */ /* 0x000fea000383ffff */
.L_x_261:
[----:B0-----:R0:W1:Y:S02]  /*bbd0*/  SYNCS.PHASECHK.TRANS64.TRYWAIT P1, [R14+URZ+0xb8], R7 ;  /* 0x0000b8070e0075a7 */ /* 0x001064000802017f */
[----:B-1----:R-:W-:Y:S05]  /*bbe0*/  @!P1 NANOSLEEP.SYNCS 0x989680 ;  /* 0x009896800000995d */ /* 0x002fea0003900000 */
[----:B------:R-:W1:Y:S02]  /*bbf0*/  @!P1 SYNCS.PHASECHK.TRANS64 P1, [R14+URZ+0xb8], R7 ;  /* 0x0000b8070e0095a7 */ /* 0x000e64000802007f */
[----:B-1----:R-:W-:Y:S05]  /*bc00*/  @!P1 BRA `(.L_x_261) ;  /* 0xfffffffc00f09947 */ /* 0x002fea000383ffff */
[----:B------:R-:W-:Y:S05]  /*bc10*/  BRA `(.L_x_300) ;  /* 0xffffffe400d07947 */ /* 0x000fea000383ffff */
.L_x_270:
[----:B------:R-:W-:Y:S01]  /*bc20*/  BSSY B0, `(.L_x_301) ;  /* 0x0000006000007945 */ /* 0x000fe20003800000 */
[----:B------:R-:W-:-:S07]  /*bc30*/  IMAD.MOV.U32 R15, RZ, RZ, -0x1 ;  /* 0xffffffffff0f7424 */ /* 0x000fce00078e00ff */
[----:B------:R-:W-:Y:S05]  /*bc40*/  WARPSYNC.COLLECTIVE R15, `(.L_x_302) ;  /* 0x000000000f0c7348 */ /* 0x000fea0003c00000 */
[----:B------:R-:W-:Y:S02]  /*bc50*/  ELECT P6, UR62, PT ;  /* 0x00000000003e782f */ /* 0x000fe400038c0000 */
[----:B------:R-:W-:Y:S01]  /*bc60*/  MOV R14, UR62 ;  /* 0x0000003e000e7c02 */ /* 0x000fe20008000f00 */
[----:B------:R-:W-:Y:S10]  /*bc70*/  ENDCOLLECTIVE ;  /* 0x000000000000791b */ /* 0x000ff40003800000 */
.L_x_302:
[----:B------:R-:W-:Y:S05]  /*bc80*/  BSYNC B0 ;  /* 0x0000000000007941 */ /* 0x000fea0003800000 */
.L_x_301:
[----:B------:R-:W-:Y:S05]  /*bc90*/  BRA `(.L_x_303) ;  /* 0xfffffff000207947 */ /* 0x000fea000383ffff */
.L_x_274:
[----:B0-----:R0:W1:Y:S02]  /*bca0*/  SYNCS.PHASECHK.TRANS64.TRYWAIT P0, [R7+URZ], R2 ;  /* 0x00000002070075a7 */ /* 0x001064000800017f */
[----:B-1----:R-:W-:Y:S05]  /*bcb0*/  @!P0 NANOSLEEP.SYNCS 0x989680 ;  /* 0x009896800000895d */ /* 0x002fea0003900000 */
[----:B------:R-:W1:Y:S02]  /*bcc0*/  @!P0 SYNCS.PHASECHK.TRANS64 P0, [R7+URZ], R2 ;  /* 0x00000002070085a7 */ /* 0x000e64000800007f */
[----:B-1----:R-:W-:Y:S05]  /*bcd0*/  @!P0 BRA `(.L_x_274) ;  /* 0xfffffffc00f08947 */ /* 0x002fea000383ffff */
[----:B------:R-:W-:Y:S05]  /*bce0*/  BRA `(.L_x_304) ;  /* 0xfffffff000607947 */ /* 0x000fea000383ffff */
.L_x_275:
[----:B0-----:R0:W1:Y:S02]  /*bcf0*/  SYNCS.PHASECHK.TRANS64.TRYWAIT P0, [R9+URZ], R4 ;  /* 0x00000004090075a7 */ /* 0x001064000800017f */
[----:B-1----:R-:W-:Y:S05]  /*bd00*/  @!P0 NANOSLEEP.SYNCS 0x989680 ;  /* 0x009896800000895d */ /* 0x002fea0003900000 */
[----:B------:R-:W1:Y:S02]  /*bd10*/  @!P0 SYNCS.PHASECHK.TRANS64 P0, [R9+URZ], R4 ;  /* 0x00000004090085a7 */ /* 0x000e64000800007f */
[----:B-1----:R-:W-:Y:S05]  /*bd20*/  @!P0 BRA `(.L_x_275) ;  /* 0xfffffffc00f08947 */ /* 0x002fea000383ffff */
[----:B------:R-:W-:Y:S05]  /*bd30*/  BRA `(.L_x_305) ;  /* 0xfffffff000707947 */ /* 0x000fea000383ffff */
.L_x_276:
[----:B0-----:R0:W1:Y:S02]  /*bd40*/  SYNCS.PHASECHK.TRANS64.TRYWAIT P0, [R6+URZ], R5 ;  /* 0x00000005060075a7 */ /* 0x001064000800017f */
[----:B-1----:R-:W-:Y:S05]  /*bd50*/  @!P0 NANOSLEEP.SYNCS 0x989680 ;  /* 0x009896800000895d */ /* 0x002fea0003900000 */
[----:B------:R-:W1:Y:S02]  /*bd60*/  @!P0 SYNCS.PHASECHK.TRANS64 P0, [R6+URZ], R5 ;  /* 0x00000005060085a7 */ /* 0x000e64000800007f */
[----:B-1----:R-:W-:Y:S05]  /*bd70*/  @!P0 BRA `(.L_x_276) ;  /* 0xfffffffc00f08947 */ /* 0x002fea000383ffff */
[----:B------:R-:W-:Y:S05]  /*bd80*/  BRA `(.L_x_306) ;  /* 0xfffffff000807947 */ /* 0x000fea000383ffff */
.L_x_277:
[----:B0-----:R0:W1:Y:S02]  /*bd90*/  SYNCS.PHASECHK.TRANS64.TRYWAIT P0, [R9+URZ], R4 ;  /* 0x00000004090075a7 */ /* 0x001064000800017f */
[----:B-1----:R-:W-:Y:S05]  /*bda0*/  @!P0 NANOSLEEP.SYNCS 0x989680 ;  /* 0x009896800000895d */ /* 0x002fea0003900000 */
[----:B------:R-:W1:Y:S02]  /*bdb0*/  @!P0 SYNCS.PHASECHK.TRANS64 P0, [R9+URZ], R4 ;  /* 0x00000004090085a7 */ /* 0x000e64000800007f */
[----:B-1----:R-:W-:Y:S05]  /*bdc0*/  @!P0 BRA `(.L_x_277) ;  /* 0xfffffffc00f08947 */ /* 0x002fea000383ffff */
[----:B------:R-:W-:Y:S05]  /*bdd0*/  BRA `(.L_x_307) ;  /* 0xfffffff000907947 */ /* 0x000fea000383ffff */
.L_x_278:
[----:B0-----:R0:W1:Y:S02]  /*bde0*/  SYNCS.PHASECHK.TRANS64.TRYWAIT P0, [R6+URZ], R5 ;  /* 0x00000005060075a7 */ /* 0x001064000800017f */
[----:B-1----:R-:W-:Y:S05]  /*bdf0*/  @!P0 NANOSLEEP.SYNCS 0x989680 ;  /* 0x009896800000895d */ /* 0x002fea0003900000 */
[----:B------:R-:W1:Y:S02]  /*be00*/  @!P0 SYNCS.PHASECHK.TRANS64 P0, [R6+URZ], R5 ;  /* 0x00000005060085a7 */ /* 0x000e64000800007f */
[----:B-1----:R-:W-:Y:S05]  /*be10*/  @!P0 BRA `(.L_x_278) ;  /* 0xfffffffc00f08947 */ /* 0x002fea000383ffff */
[----:B------:R-:W-:Y:S05]  /*be20*/  BRA `(.L_x_308) ;  /* 0xfffffff000a07947 */ /* 0x000fea000383ffff */
.L_x_279:
[----:B0-----:R0:W1:Y:S02]  /*be30*/  SYNCS.PHASECHK.TRANS64.TRYWAIT P0, [R9+URZ], R4 ;  /* 0x00000004090075a7 */ /* 0x001064000800017f */
[----:B-1----:R-:W-:Y:S05]  /*be40*/  @!P0 NANOSLEEP.SYNCS 0x989680 ;  /* 0x009896800000895d */ /* 0x002fea0003900000 */
[----:B------:R-:W1:Y:S02]  /*be50*/  @!P0 SYNCS.PHASECHK.TRANS64 P0, [R9+URZ], R4 ;  /* 0x00000004090085a7 */ /* 0x000e64000800007f */
[----:B-1----:R-:W-:Y:S05]  /*be60*/  @!P0 BRA `(.L_x_279) ;  /* 0xfffffffc00f08947 */ /* 0x002fea000383ffff */
[----:B------:R-:W-:Y:S05]  /*be70*/  BRA `(.L_x_309) ;  /* 0xfffffff000b07947 */ /* 0x000fea000383ffff */
.L_x_280:
[----:B0-----:R0:W1:Y:S02]  /*be80*/  SYNCS.PHASECHK.TRANS64.TRYWAIT P0, [R6+URZ], R5 ;  /* 0x00000005060075a7 */ /* 0x001064000800017f */
[----:B-1----:R-:W-:Y:S05]  /*be90*/  @!P0 NANOSLEEP.SYNCS 0x989680 ;  /* 0x009896800000895d */ /* 0x002fea0003900000 */
[----:B------:R-:W1:Y:S02]  /*bea0*/  @!P0 SYNCS.PHASECHK.TRANS64 P0, [R6+URZ], R5 ;  /* 0x00000005060085a7 */ /* 0x000e64000800007f */
[----:B-1----:R-:W-:Y:S05]  /*beb0*/  @!P0 BRA `(.L_x_280) ;  /* 0xfffffffc00f08947 */ /* 0x002fea000383ffff */
[----:B------:R-:W-:Y:S05]  /*bec0*/  BRA `(.L_x_310) ;  /* 0xfffffff000c07947 */ /* 0x000fea000383ffff */
.L_x_281:
[----:B0-----:R0:W1:Y:S02]  /*bed0*/  SYNCS.PHASECHK.TRANS64.TRYWAIT P0, [R9+URZ], R4 ;  /* 0x00000004090075a7 */ /* 0x001064000800017f */
[----:B-1----:R-:W-:Y:S05]  /*bee0*/  @!P0 NANOSLEEP.SYNCS 0x989680 ;  /* 0x009896800000895d */ /* 0x002fea0003900000 */
[----:B------:R-:W1:Y:S02]  /*bef0*/  @!P0 SYNCS.PHASECHK.TRANS64 P0, [R9+URZ], R4 ;  /* 0x00000004090085a7 */ /* 0x000e64000800007f */
[----:B-1----:R-:W-:Y:S05]  /*bf00*/  @!P0 BRA `(.L_x_281) ;  /* 0xfffffffc00f08947 */ /* 0x002fea000383ffff */
[----:B------:R-:W-:Y:S05]  /*bf10*/  BRA `(.L_x_311) ;  /* 0xfffffff000d07947 */ /* 0x000fea000383ffff */
.L_x_282:
[----:B0-----:R0:W1:Y:S02]  /*bf20*/  SYNCS.PHASECHK.TRANS64.TRYWAIT P0, [R6+URZ], R5 ;  /* 0x00000005060075a7 */ /* 0x001064000800017f */
[----:B-1----:R-:W-:Y:S05]  /*bf30*/  @!P0 NANOSLEEP.SYNCS 0x989680 ;  /* 0x009896800000895d */ /* 0x002fea0003900000 */
[----:B------:R-:W1:Y:S02]  /*bf40*/  @!P0 SYNCS.PHASECHK.TRANS64 P0, [R6+URZ], R5 ;  /* 0x00000005060085a7 */ /* 0x000e64000800007f */
[----:B-1----:R-:W-:Y:S05]  /*bf50*/  @!P0 BRA `(.L_x_282) ;  /* 0xfffffffc00f08947 */ /* 0x002fea000383ffff */
[----:B------:R-:W-:Y:S05]  /*bf60*/  BRA `(.L_x_312) ;  /* 0xfffffff000e07947 */ /* 0x000fea000383ffff */
.L_x_283:
[----:B0-----:R0:W1:Y:S02]  /*bf70*/  SYNCS.PHASECHK.TRANS64.TRYWAIT P0, [R9+URZ], R4 ;  /* 0x00000004090075a7 */ /* 0x001064000800017f */
[----:B-1----:R-:W-:Y:S05]  /*bf80*/  @!P0 NANOSLEEP.SYNCS 0x989680 ;  /* 0x009896800000895d */ /* 0x002fea0003900000 */
[----:B------:R-:W1:Y:S02]  /*bf90*/  @!P0 SYNCS.PHASECHK.TRANS64 P0, [R9+URZ], R4 ;  /* 0x00000004090085a7 */ /* 0x000e64000800007f */
[----:B-1----:R-:W-:Y:S05]  /*bfa0*/  @!P0 BRA `(.L_x_283) ;  /* 0xfffffffc00f08947 */ /* 0x002fea000383ffff */
[----:B------:R-:W-:Y:S05]  /*bfb0*/  BRA `(.L_x_313) ;  /* 0xfffffff000f07947 */ /* 0x000fea000383ffff */
.L_x_284:
[----:B0-----:R0:W1:Y:S02]  /*bfc0*/  SYNCS.PHASECHK.TRANS64.TRYWAIT P0, [R6+URZ], R5 ;  /* 0x00000005060075a7 */ /* 0x001064000800017f */
[----:B-1----:R-:W-:Y:S05]  /*bfd0*/  @!P0 NANOSLEEP.SYNCS 0x989680 ;  /* 0x009896800000895d */ /* 0x002fea0003900000 */
[----:B------:R-:W1:Y:S02]  /*bfe0*/  @!P0 SYNCS.PHASECHK.TRANS64 P0, [R6+URZ], R5 ;  /* 0x00000005060085a7 */ /* 0x000e64000800007f */
[----:B-1----:R-:W-:Y:S05]  /*bff0*/  @!P0 BRA `(.L_x_284) ;  /* 0xfffffffc00f08947 */ /* 0x002fea000383ffff */
[----:B------:R-:W-:Y:S05]  /*c000*/  BRA `(.L_x_314) ;  /* 0xfffffff400007947 */ /* 0x000fea000383ffff */
.L_x_285:
[----:B0-----:R0:W1:Y:S02]  /*c010*/  SYNCS.PHASECHK.TRANS64.TRYWAIT P0, [R9+URZ], R4 ;  /* 0x00000004090075a7 */ /* 0x001064000800017f */
[----:B-1----:R-:W-:Y:S05]  /*c020*/  @!P0 NANOSLEEP.SYNCS 0x989680 ;  /* 0x009896800000895d */ /* 0x002fea0003900000 */
[----:B------:R-:W1:Y:S02]  /*c030*/  @!P0 SYNCS.PHASECHK.TRANS64 P0, [R9+URZ], R4 ;  /* 0x00000004090085a7 */ /* 0x000e64000800007f */
[----:B-1----:R-:W-:Y:S05]  /*c040*/  @!P0 BRA `(.L_x_285) ;  /* 0xfffffffc00f08947 */ /* 0x002fea000383ffff */
[----:B------:R-:W-:Y:S05]  /*c050*/  BRA `(.L_x_315) ;  /* 0xfffffff400107947 */ /* 0x000fea000383ffff */
.L_x_286:
[----:B0-----:R0:W1:Y:S02]  /*c060*/  SYNCS.PHASECHK.TRANS64.TRYWAIT P0, [R6+URZ], R5 ;  /* 0x00000005060075a7 */ /* 0x001064000800017f */
[----:B-1----:R-:W-:Y:S05]  /*c070*/  @!P0 NANOSLEEP.SYNCS 0x989680 ;  /* 0x009896800000895d */ /* 0x002fea0003900000 */
[----:B------:R-:W1:Y:S02]  /*c080*/  @!P0 SYNCS.PHASECHK.TRANS64 P0, [R6+URZ], R5 ;  /* 0x00000005060085a7 */ /* 0x000e64000800007f */
[----:B-1----:R-:W-:Y:S05]  /*c090*/  @!P0 BRA `(.L_x_286) ;  /* 0xfffffffc00f08947 */ /* 0x002fea000383ffff */
[----:B------:R-:W-:Y:S05]  /*c0a0*/  BRA `(.L_x_316) ;  /* 0xfffffff400207947 */ /* 0x000fea000383ffff */
.L_x_287:
[----:B0-----:R0:W1:Y:S02]  /*c0b0*/  SYNCS.PHASECHK.TRANS64.TRYWAIT P0, [R9+URZ], R4 ;  /* 0x00000004090075a7 */ /* 0x001064000800017f */
[----:B-1----:R-:W-:Y:S05]  /*c0c0*/  @!P0 NANOSLEEP.SYNCS 0x989680 ;  /* 0x009896800000895d */ /* 0x002fea0003900000 */
[----:B------:R-:W1:Y:S02]  /*c0d0*/  @!P0 SYNCS.PHASECHK.TRANS64 P0, [R9+URZ], R4 ;  /* 0x00000004090085a7 */ /* 0x000e64000800007f */
[----:B-1----:R-:W-:Y:S05]  /*c0e0*/  @!P0 BRA `(.L_x_287) ;  /* 0xfffffffc00f08947 */ /* 0x002fea000383ffff */
[----:B------:R-:W-:Y:S05]  /*c0f0*/  BRA `(.L_x_317) ;  /* 0xfffffff400307947 */ /* 0x000fea000383ffff */
.L_x_288:
[----:B0-----:R0:W1:Y:S02]  /*c100*/  SYNCS.PHASECHK.TRANS64.TRYWAIT P0, [R6+URZ], R5 ;  /* 0x00000005060075a7 */ /* 0x001064000800017f */
[----:B-1----:R-:W-:Y:S05]  /*c110*/  @!P0 NANOSLEEP.SYNCS 0x989680 ;  /* 0x009896800000895d */ /* 0x002fea0003900000 */
[----:B------:R-:W1:Y:S02]  /*c120*/  @!P0 SYNCS.PHASECHK.TRANS64 P0, [R6+URZ], R5 ;  /* 0x00000005060085a7 */ /* 0x000e64000800007f */
[----:B-1----:R-:W-:Y:S05]  /*c130*/  @!P0 BRA `(.L_x_288) ;  /* 0xfffffffc00f08947 */ /* 0x002fea000383ffff */
[----:B------:R-:W-:Y:S05]  /*c140*/  BRA `(.L_x_318) ;  /* 0xfffffff400407947 */ /* 0x000fea000383ffff */
.L_x_289:
[----:B0-----:R0:W1:Y:S02]  /*c150*/  SYNCS.PHASECHK.TRANS64.TRYWAIT P0, [R9+URZ], R4 ;  /* 0x00000004090075a7 */ /* 0x001064000800017f */
[----:B-1----:R-:W-:Y:S05]  /*c160*/  @!P0 NANOSLEEP.SYNCS 0x989680 ;  /* 0x009896800000895d */ /* 0x002fea0003900000 */
[----:B------:R-:W1:Y:S02]  /*c170*/  @!P0 SYNCS.PHASECHK.TRANS64 P0, [R9+URZ], R4 ;  /* 0x00000004090085a7 */ /* 0x000e64000800007f */
[----:B-1----:R-:W-:Y:S05]  /*c180*/  @!P0 BRA `(.L_x_289) ;  /* 0xfffffffc00f08947 */ /* 0x002fea000383ffff */
[----:B------:R-:W-:Y:S05]  /*c190*/  BRA `(.L_x_319) ;  /* 0xfffffff400507947 */ /* 0x000fea000383ffff */
.L_x_290:
[----:B0-----:R0:W1:Y:S02]  /*c1a0*/  SYNCS.PHASECHK.TRANS64.TRYWAIT P0, [R6+URZ], R5 ;  /* 0x00000005060075a7 */ /* 0x001064000800017f */
[----:B-1----:R-:W-:Y:S05]  /*c1b0*/  @!P0 NANOSLEEP.SYNCS 0x989680 ;  /* 0x009896800000895d */ /* 0x002fea0003900000 */
[----:B------:R-:W1:Y:S02]  /*c1c0*/  @!P0 SYNCS.PHASECHK.TRANS64 P0, [R6+URZ], R5 ;  /* 0x00000005060085a7 */ /* 0x000e64000800007f */
[----:B-1----:R-:W-:Y:S05]  /*c1d0*/  @!P0 BRA `(.L_x_290) ;  /* 0xfffffffc00f08947 */ /* 0x002fea000383ffff */
[----:B------:R-:W-:Y:S05]  /*c1e0*/  BRA `(.L_x_320) ;  /* 0xfffffff400607947 */ /* 0x000fea000383ffff */
.L_x_291:
[----:B0-----:R0:W1:Y:S02]  /*c1f0*/  SYNCS.PHASECHK.TRANS64.TRYWAIT P0, [R9+URZ], R4 ;  /* 0x00000004090075a7 */ /* 0x001064000800017f */
[----:B-1----:R-:W-:Y:S05]  /*c200*/  @!P0 NANOSLEEP.SYNCS 0x989680 ;  /* 0x009896800000895d */ /* 0x002fea0003900000 */
[----:B------:R-:W1:Y:S02]  /*c210*/  @!P0 SYNCS.PHASECHK.TRANS64 P0, [R9+URZ], R4 ;  /* 0x00000004090085a7 */ /* 0x000e64000800007f */
[----:B-1----:R-:W-:Y:S05]  /*c220*/  @!P0 BRA `(.L_x_291) ;  /* 0xfffffffc00f08947 */ /* 0x002fea000383ffff */
[----:B------:R-:W-:Y:S05]  /*c230*/  BRA `(.L_x_321) ;  /* 0xfffffff400707947 */ /* 0x000fea000383ffff */
.L_x_292:
[----:B0-----:R0:W1:Y:S02]  /*c240*/  SYNCS.PHASECHK.TRANS64.TRYWAIT P0, [R6+URZ], R5 ;  /* 0x00000005060075a7 */ /* 0x001064000800017f */
[----:B-1----:R-:W-:Y:S05]  /*c250*/  @!P0 NANOSLEEP.SYNCS 0x989680 ;  /* 0x009896800000895d */ /* 0x002fea0003900000 */
[----:B------:R-:W1:Y:S02]  /*c260*/  @!P0 SYNCS.PHASECHK.TRANS64 P0, [R6+URZ], R5 ;  /* 0x00000005060085a7 */ /* 0x000e64000800007f */
[----:B-1----:R-:W-:Y:S05]  /*c270*/  @!P0 BRA `(.L_x_292) ;  /* 0xfffffffc00f08947 */ /* 0x002fea000383ffff */
[----:B------:R-:W-:Y:S05]  /*c280*/  BRA `(.L_x_322) ;  /* 0xfffffff400807947 */ /* 0x000fea000383ffff */
.L_x_293:
[----:B0-----:R0:W1:Y:S02]  /*c290*/  SYNCS.PHASECHK.TRANS64.TRYWAIT P0, [R9+URZ], R4 ;  /* 0x00000004090075a7 */ /* 0x001064000800017f */
[----:B-1----:R-:W-:Y:S05]  /*c2a0*/  @!P0 NANOSLEEP.SYNCS 0x989680 ;  /* 0x009896800000895d */ /* 0x002fea0003900000 */
[----:B------:R-:W1:Y:S02]  /*c2b0*/  @!P0 SYNCS.PHASECHK.TRANS64 P0, [R9+URZ], R4 ;  /* 0x00000004090085a7 */ /* 0x000e64000800007f */
[----:B-1----:R-:W-:Y:S05]  /*c2c0*/  @!P0 BRA `(.L_x_293) ;  /* 0xfffffffc00f08947 */ /* 0x002fea000383ffff */
[----:B------:R-:W-:Y:S05]  /*c2d0*/  BRA `(.L_x_323) ;  /* 0xfffffff400907947 */ /* 0x000fea000383ffff */
.L_x_294:
[----:B0-----:R0:W1:Y:S02]  /*c2e0*/  SYNCS.PHASECHK.TRANS64.TRYWAIT P0, [R6+URZ], R5 ;  /* 0x00000005060075a7 */ /* 0x001064000800017f */
[----:B-1----:R-:W-:Y:S05]  /*c2f0*/  @!P0 NANOSLEEP.SYNCS 0x989680 ;  /* 0x009896800000895d */ /* 0x002fea0003900000 */
[----:B------:R-:W1:Y:S02]  /*c300*/  @!P0 SYNCS.PHASECHK.TRANS64 P0, [R6+URZ], R5 ;  /* 0x00000005060085a7 */ /* 0x000e64000800007f */
[----:B-1----:R-:W-:Y:S05]  /*c310*/  @!P0 BRA `(.L_x_294) ;  /* 0xfffffffc00f08947 */ /* 0x002fea000383ffff */
[----:B------:R-:W-:Y:S05]  /*c320*/  BRA `(.L_x_324) ;  /* 0xfffffff400a07947 */ /* 0x000fea000383ffff */
.L_x_295:
[----:B-1----:R1:W2:Y:S02]  /*c330*/  SYNCS.PHASECHK.TRANS64.TRYWAIT P0, [R9+URZ], R4 ;  /* 0x00000004090075a7 */ /* 0x0022a4000800017f */
[----:B--2---:R-:W-:Y:S05]  /*c340*/  @!P0 NANOSLEEP.SYNCS 0x989680 ;  /* 0x009896800000895d */ /* 0x004fea0003900000 */
[----:B------:R-:W2:Y:S02]  /*c350*/  @!P0 SYNCS.PHASECHK.TRANS64 P0, [R9+URZ], R4 ;  /* 0x00000004090085a7 */ /* 0x000ea4000800007f */
[----:B--2---:R-:W-:Y:S05]  /*c360*/  @!P0 BRA `(.L_x_295) ;  /* 0xfffffffc00f08947 */ /* 0x004fea000383ffff */
[----:B------:R-:W-:Y:S05]  /*c370*/  BRA `(.L_x_325) ;  /* 0xfffffff400a87947 */ /* 0x000fea000383ffff */
.L_x_326:
[----:B------:R-:W-:-:S00]  /*c380*/  BRA `(.L_x_326) ;  /* 0xfffffffc00fc7947 */ /* 0x000fc0000383ffff */
[----:B------:R-:W-:-:S00]  /*c390*/  NOP ;  /* 0x0000000000007918 */ /* 0x000fc00000000000 */
        /* <DEDUP_REMOVED lines=14> */
.L_x_327:


//--------------------- .nv.global.init           --------------------------
	.section	.nv.global.init,"aw",@progbits
.nv.global.init:
	.type		$str$22,@object
	.size		$str$22,($str$23 - $str$22)
$str$22:
        /*0000*/ 	.byte	0x6b, 0x5f, 0x74, 0x69, 0x6c, 0x65, 0x5f, 0x63, 0x6f, 0x75, 0x6e, 0x74, 0x20, 0x3e, 0x3d, 0x20
        /*0010*/ 	.byte	0x31, 0x00
	.type		$str$23,@object
	.size		$str$23,(__unnamed_1 - $str$23)
$str$23:
        /*0012*/ 	.byte	0x2f, 0x74, 0x6d, 0x70, 0x2f, 0x63, 0x75, 0x74, 0x6c, 0x61, 0x73, 0x73, 0x5f, 0x73, 0x77, 0x65
        /*0022*/ 	.byte	0x65, 0x70, 0x5f, 0x73, 0x72, 0x63, 0x2f, 0x69, 0x6e, 0x63, 0x6c, 0x75, 0x64, 0x65, 0x2f, 0x63
        /*0032*/ 	.byte	0x75, 0x74, 0x6c, 0x61, 0x73, 0x73, 0x2f, 0x67, 0x65, 0x6d, 0x6d, 0x2f, 0x63, 0x6f, 0x6c, 0x6c
        /*0042*/ 	.byte	0x65, 0x63, 0x74, 0x69, 0x76, 0x65, 0x2f, 0x73, 0x6d, 0x39, 0x30, 0x5f, 0x6d, 0x6d, 0x61, 0x5f
        /*0052*/ 	.byte	0x74, 0x6d, 0x61, 0x5f, 0x67, 0x6d, 0x6d, 0x61, 0x5f, 0x73, 0x73, 0x5f, 0x77, 0x61, 0x72, 0x70
        /*0062*/ 	.byte	0x73, 0x70, 0x65, 0x63, 0x69, 0x61, 0x6c, 0x69, 0x7a, 0x65, 0x64, 0x2e, 0x68, 0x70, 0x70, 0x00
	.type		__unnamed_1,@object
	.size		__unnamed_1,(.L_0 - __unnamed_1)
__unnamed_1:
        /*0072*/ 	.byte	0x76, 0x6f, 0x69, 0x64, 0x20, 0x63, 0x75, 0x74, 0x6c, 0x61, 0x73, 0x73, 0x3a, 0x3a, 0x67, 0x65
        /* <DEDUP_REMOVED lines=179> */
        /*0bb2*/ 	.byte	0x3a, 0x3a, 0x69, 0x64, 0x65, 0x6e, 0x74, 0x69, 0x74, 0x79, 0x5d, 0x00
.L_0:


//--------------------- .nv.shared._ZN7cutlass13device_kernelINS_4gemm6kernel13GemmUniversalIN4cute5tupleIJiiiiEEENS1_10collective13CollectiveMmaINS1_34MainloopSm90TmaGmmaWarpSpecializedILi23ENS5_IJNS4_1CILi1EEESB_SB_EEENS1_35KernelTmaWarpSpecializedCooperativeEEENS5_IJNSA_ILi192EEENSA_ILi112EEENSA_ILi16EEEEEENS_6half_tENS5_IJlSB_lEEESJ_SK_NS4_8TiledMMAINS4_8MMA_AtomIJNS4_4SM904GMMA25MMA_64x16x16_F32F16F16_SSILNSO_5MajorE0ELSQ_0ELNSO_7ScaleInE1ELSR_1EEEEEENS4_6LayoutINS5_IJNSA_ILi2EEESB_SB_EEENS5_IJSB_NSA_ILi0EEESX_EEEEENS5_IJNS4_10UnderscoreES10_S10_EEEEENS4_13SM90_TMA_LOADENS4_14ComposedLayoutINS4_7SwizzleILi1ELi4ELi3EEENS4_18smem_ptr_flag_bitsILi16EEENSU_INS5_IJNSA_ILi8EEESH_EEENS5_IJSH_SB_EEEEEEEvNS4_8identityES13_S1D_vS1E_EENS_8epilogue10collective6detail29Sm90TmaWarpSpecializedAdapterINS1H_15DefaultEpilogueISJ_SK_SK_NS1G_6thread17LinearCombinationISJ_Li1EffLNS1L_9ScaleType4KindE0ELNS_15FloatRoundStyleE2ESJ_EENS1_15EpilogueDefaultEEEEEvvEEEEvNT_6ParamsE --------------------------
	.section	.nv.shared._ZN7cutlass13device_kernelINS_4gemm6kernel13GemmUniversalIN4cute5tupleIJiiiiEEENS1_10collective13CollectiveMmaINS1_34MainloopSm90TmaGmmaWarpSpecializedILi23ENS5_IJNS4_1CILi1EEESB_SB_EEENS1_35KernelTmaWarpSpecializedCooperativeEEENS5_IJNSA_ILi192EEENSA_ILi112EEENSA_ILi16EEEEEENS_6half_tENS5_IJlSB_lEEESJ_SK_NS4_8TiledMMAINS4_8MMA_AtomIJNS4_4SM904GMMA25MMA_64x16x16_F32F16F16_SSILNSO_5MajorE0ELSQ_0ELNSO_7ScaleInE1ELSR_1EEEEEENS4_6LayoutINS5_IJNSA_ILi2EEESB_SB_EEENS5_IJSB_NSA_ILi0EEESX_EEEEENS5_IJNS4_10UnderscoreES10_S10_EEEEENS4_13SM90_TMA_LOADENS4_14ComposedLayoutINS4_7SwizzleILi1ELi4ELi3EEENS4_18smem_ptr_flag_bitsILi16EEENSU_INS5_IJNSA_ILi8EEESH_EEENS5_IJSH_SB_EEEEEEEvNS4_8identityES13_S1D_vS1E_EENS_8epilogue10collective6detail29Sm90TmaWarpSpecializedAdapterINS1H_15DefaultEpilogueISJ_SK_SK_NS1G_6thread17LinearCombinationISJ_Li1EffLNS1L_9ScaleType4KindE0ELNS_15FloatRoundStyleE2ESJ_EENS1_15EpilogueDefaultEEEEEvvEEEEvNT_6ParamsE,"aw",@nobits
	.sectionflags	@""
	.align	16
	.zero		1024


//--------------------- .nv.shared.reserved.0     --------------------------
	.section	.nv.shared.reserved.0,"aw",@nobits
	.weak		__nv_reservedSMEM_offset_0_alias
	.size		__nv_reservedSMEM_offset_0_alias, 0, 0
	.other		__nv_reservedSMEM_offset_0_alias,@"STO_CUDA_RESERVED_SHARED STV_DEFAULT"
__nv_reservedSMEM_offset_0_alias:
	.zero		0


//--------------------- .nv.global                --------------------------
	.section	.nv.global,"aw",@nobits
.nv.global:
	.type		_ZN40_INTERNAL_4fd99717_4_k_cu_9f235ca8_184424cute1_E,@object
	.size		_ZN40_INTERNAL_4fd99717_4_k_cu_9f235ca8_184424cute1_E,(_ZN40_INTERNAL_4fd99717_4_k_cu_9f235ca8_184424cuda3std3__45__cpo6cbeginE - _ZN40_INTERNAL_4fd99717_4_k_cu_9f235ca8_184424cute1_E)
_ZN40_INTERNAL_4fd99717_4_k_cu_9f235ca8_184424cute1_E:
	.zero		1
	.type		_ZN40_INTERNAL_4fd99717_4_k_cu_9f235ca8_184424cuda3std3__45__cpo6cbeginE,@object
	.size		_ZN40_INTERNAL_4fd99717_4_k_cu_9f235ca8_184424cuda3std3__45__cpo6cbeginE,(_ZN40_INTERNAL_4fd99717_4_k_cu_9f235ca8_184424cuda3std3__48in_placeE - _ZN40_INTERNAL_4fd99717_4_k_cu_9f235ca8_184424cuda3std3__45__cpo6cbeginE)
_ZN40_INTERNAL_4fd99717_4_k_cu_9f235ca8_184424cuda3std3__45__cpo6cbeginE:
	.zero		1
	.type		_ZN40_INTERNAL_4fd99717_4_k_cu_9f235ca8_184424cuda3std3__48in_placeE,@object
	.size		_ZN40_INTERNAL_4fd99717_4_k_cu_9f235ca8_184424cuda3std3__48in_placeE,(_ZN40_INTERNAL_4fd99717_4_k_cu_9f235ca8_184424cuda3std6ranges3__45__cpo9iter_moveE - _ZN40_INTERNAL_4fd99717_4_k_cu_9f235ca8_184424cuda3std3__48in_placeE)
_ZN40_INTERNAL_4fd99717_4_k_cu_9f235ca8_184424cuda3std3__48in_placeE:
	.zero		1
	.type		_ZN40_INTERNAL_4fd99717_4_k_cu_9f235ca8_184424cuda3std6ranges3__45__cpo9iter_moveE,@object
	.size		_ZN40_INTERNAL_4fd99717_4_k_cu_9f235ca8_184424cuda3std6ranges3__45__cpo9iter_moveE,(_ZN40_INTERNAL_4fd99717_4_k_cu_9f235ca8_184424cuda3std3__45__cpo5beginE - _ZN40_INTERNAL_4fd99717_4_k_cu_9f235ca8_184424cuda3std6ranges3__45__cpo9iter_moveE)
_ZN40_INTERNAL_4fd99717_4_k_cu_9f235ca8_184424cuda3std6ranges3__45__cpo9iter_moveE:
	.zero		1
	.type		_ZN40_INTERNAL_4fd99717_4_k_cu_9f235ca8_184424cuda3std3__45__cpo5beginE,@object
	.size		_ZN40_INTERNAL_4fd99717_4_k_cu_9f235ca8_184424cuda3std3__45__cpo5beginE,(_ZN40_INTERNAL_4fd99717_4_k_cu_9f235ca8_184424cuda3std3__442_GLOBAL__N__4fd99717_4_k_cu_9f235ca8_184426ignoreE - _ZN40_INTERNAL_4fd99717_4_k_cu_9f235ca8_184424cuda3std3__45__cpo5beginE)
_ZN40_INTERNAL_4fd99717_4_k_cu_9f235ca8_184424cuda3std3__45__cpo5beginE:
	.zero		1
	.type		_ZN40_INTERNAL_4fd99717_4_k_cu_9f235ca8_184424cuda3std3__442_GLOBAL__N__4fd99717_4_k_cu_9f235ca8_184426ignoreE,@object
	.size		_ZN40_INTERNAL_4fd99717_4_k_cu_9f235ca8_184424cuda3std3__442_GLOBAL__N__4fd99717_4_k_cu_9f235ca8_184426ignoreE,(_ZN40_INTERNAL_4fd99717_4_k_cu_9f235ca8_184424cute7productE - _ZN40_INTERNAL_4fd99717_4_k_cu_9f235ca8_184424cuda3std3__442_GLOBAL__N__4fd99717_4_k_cu_9f235ca8_184426ignoreE)
_ZN40_INTERNAL_4fd99717_4_k_cu_9f235ca8_184424cuda3std3__442_GLOBAL__N__4fd99717_4_k_cu_9f235ca8_184426ignoreE:
	.zero		1
	.type		_ZN40_INTERNAL_4fd99717_4_k_cu_9f235ca8_184424cute7productE,@object
	.size		_ZN40_INTERNAL_4fd99717_4_k_cu_9f235ca8_184424cute7productE,(_ZN40_INTERNAL_4fd99717_4_k_cu_9f235ca8_184424cuda3std3__45__cpo3endE - _ZN40_INTERNAL_4fd99717_4_k_cu_9f235ca8_184424cute7productE)
_ZN40_INTERNAL_4fd99717_4_k_cu_9f235ca8_184424cute7productE:
	.zero		1
	.type		_ZN40_INTERNAL_4fd99717_4_k_cu_9f235ca8_184424cuda3std3__45__cpo3endE,@object
	.size		_ZN40_INTERNAL_4fd99717_4_k_cu_9f235ca8_184424cuda3std3__45__cpo3endE,(_ZN40_INTERNAL_4fd99717_4_k_cu_9f235ca8_184424cuda3std3__419piecewise_constructE - _ZN40_INTERNAL_4fd99717_4_k_cu_9f235ca8_184424cuda3std3__45__cpo3endE)
_ZN40_INTERNAL_4fd99717_4_k_cu_9f235ca8_184424cuda3std3__45__cpo3endE:
	.zero		1
	.type		_ZN40_INTERNAL_4fd99717_4_k_cu_9f235ca8_184424cuda3std3__419piecewise_constructE,@object
	.size		_ZN40_INTERNAL_4fd99717_4_k_cu_9f235ca8_184424cuda3std3__419piecewise_constructE,(_ZN40_INTERNAL_4fd99717_4_k_cu_9f235ca8_184424cuda3std3__45__cpo4cendE - _ZN40_INTERNAL_4fd99717_4_k_cu_9f235ca8_184424cuda3std3__419piecewise_constructE)
_ZN40_INTERNAL_4fd99717_4_k_cu_9f235ca8_184424cuda3std3__419piecewise_constructE:
	.zero		1
	.type		_ZN40_INTERNAL_4fd99717_4_k_cu_9f235ca8_184424cuda3std3__45__cpo4cendE,@object
	.size		_ZN40_INTERNAL_4fd99717_4_k_cu_9f235ca8_184424cuda3std3__45__cpo4cendE,(_ZN40_INTERNAL_4fd99717_4_k_cu_9f235ca8_184424cuda3std6ranges3__45__cpo4swapE - _ZN40_INTERNAL_4fd99717_4_k_cu_9f235ca8_184424cuda3std3__45__cpo4cendE)
_ZN40_INTERNAL_4fd99717_4_k_cu_9f235ca8_184424cuda3std3__45__cpo4cendE:
	.zero		1
	.type		_ZN40_INTERNAL_4fd99717_4_k_cu_9f235ca8_184424cuda3std6ranges3__45__cpo4swapE,@object
	.size		_ZN40_INTERNAL_4fd99717_4_k_cu_9f235ca8_184424cuda3std6ranges3__45__cpo4swapE,(.L_8 - _ZN40_INTERNAL_4fd99717_4_k_cu_9f235ca8_184424cuda3std6ranges3__45__cpo4swapE)
_ZN40_INTERNAL_4fd99717_4_k_cu_9f235ca8_184424cuda3std6ranges3__45__cpo4swapE:
	.zero		1
.L_8:


//--------------------- .nv.constant0._ZN7cutlass13device_kernelINS_4gemm6kernel13GemmUniversalIN4cute5tupleIJiiiiEEENS1_10collective13CollectiveMmaINS1_34MainloopSm90TmaGmmaWarpSpecializedILi23ENS5_IJNS4_1CILi1EEESB_SB_EEENS1_35KernelTmaWarpSpecializedCooperativeEEENS5_IJNSA_ILi192EEENSA_ILi112EEENSA_ILi16EEEEEENS_6half_tENS5_IJlSB_lEEESJ_SK_NS4_8TiledMMAINS4_8MMA_AtomIJNS4_4SM904GMMA25MMA_64x16x16_F32F16F16_SSILNSO_5MajorE0ELSQ_0ELNSO_7ScaleInE1ELSR_1EEEEEENS4_6LayoutINS5_IJNSA_ILi2EEESB_SB_EEENS5_IJSB_NSA_ILi0EEESX_EEEEENS5_IJNS4_10UnderscoreES10_S10_EEEEENS4_13SM90_TMA_LOADENS4_14ComposedLayoutINS4_7SwizzleILi1ELi4ELi3EEENS4_18smem_ptr_flag_bitsILi16EEENSU_INS5_IJNSA_ILi8EEESH_EEENS5_IJSH_SB_EEEEEEEvNS4_8identityES13_S1D_vS1E_EENS_8epilogue10collective6detail29Sm90TmaWarpSpecializedAdapterINS1H_15DefaultEpilogueISJ_SK_SK_NS1G_6thread17LinearCombinationISJ_Li1EffLNS1L_9ScaleType4KindE0ELNS_15FloatRoundStyleE2ESJ_EENS1_15EpilogueDefaultEEEEEvvEEEEvNT_6ParamsE --------------------------
	.section	.nv.constant0._ZN7cutlass13device_kernelINS_4gemm6kernel13GemmUniversalIN4cute5tupleIJiiiiEEENS1_10collective13CollectiveMmaINS1_34MainloopSm90TmaGmmaWarpSpecializedILi23ENS5_IJNS4_1CILi1EEESB_SB_EEENS1_35KernelTmaWarpSpecializedCooperativeEEENS5_IJNSA_ILi192EEENSA_ILi112EEENSA_ILi16EEEEEENS_6half_tENS5_IJlSB_lEEESJ_SK_NS4_8TiledMMAINS4_8MMA_AtomIJNS4_4SM904GMMA25MMA_64x16x16_F32F16F16_SSILNSO_5MajorE0ELSQ_0ELNSO_7ScaleInE1ELSR_1EEEEEENS4_6LayoutINS5_IJNSA_ILi2EEESB_SB_EEENS5_IJSB_NSA_ILi0EEESX_EEEEENS5_IJNS4_10UnderscoreES10_S10_EEEEENS4_13SM90_TMA_LOADENS4_14ComposedLayoutINS4_7SwizzleILi1ELi4ELi3EEENS4_18smem_ptr_flag_bitsILi16EEENSU_INS5_IJNSA_ILi8EEESH_EEENS5_IJSH_SB_EEEEEEEvNS4_8identityES13_S1D_vS1E_EENS_8epilogue10collective6detail29Sm90TmaWarpSpecializedAdapterINS1H_15DefaultEpilogueISJ_SK_SK_NS1G_6thread17LinearCombinationISJ_Li1EffLNS1L_9ScaleType4KindE0ELNS_15FloatRoundStyleE2ESJ_EENS1_15EpilogueDefaultEEEEEvvEEEEvNT_6ParamsE,"a",@progbits
	.sectionflags	@""
	.align	4
.nv.constant0._ZN7cutlass13device_kernelINS_4gemm6kernel13GemmUniversalIN4cute5tupleIJiiiiEEENS1_10collective13CollectiveMmaINS1_34MainloopSm90TmaGmmaWarpSpecializedILi23ENS5_IJNS4_1CILi1EEESB_SB_EEENS1_35KernelTmaWarpSpecializedCooperativeEEENS5_IJNSA_ILi192EEENSA_ILi112EEENSA_ILi16EEEEEENS_6half_tENS5_IJlSB_lEEESJ_SK_NS4_8TiledMMAINS4_8MMA_AtomIJNS4_4SM904GMMA25MMA_64x16x16_F32F16F16_SSILNSO_5MajorE0ELSQ_0ELNSO_7ScaleInE1ELSR_1EEEEEENS4_6LayoutINS5_IJNSA_ILi2EEESB_SB_EEENS5_IJSB_NSA_ILi0EEESX_EEEEENS5_IJNS4_10UnderscoreES10_S10_EEEEENS4_13SM90_TMA_LOADENS4_14ComposedLayoutINS4_7SwizzleILi1ELi4ELi3EEENS4_18smem_ptr_flag_bitsILi16EEENSU_INS5_IJNSA_ILi8EEESH_EEENS5_IJSH_SB_EEEEEEEvNS4_8identityES13_S1D_vS1E_EENS_8epilogue10collective6detail29Sm90TmaWarpSpecializedAdapterINS1H_15DefaultEpilogueISJ_SK_SK_NS1G_6thread17LinearCombinationISJ_Li1EffLNS1L_9ScaleType4KindE0ELNS_15FloatRoundStyleE2ESJ_EENS1_15EpilogueDefaultEEEEEvvEEEEvNT_6ParamsE:
	.zero		1664


//--------------------- SYMBOLS --------------------------

	.type		.nv.reservedSmem.offset0,@object
	.size		.nv.reservedSmem.offset0,0x4
	.type		__assertfail,@function
